	.target	sm_103a

	.elftype	@"ET_EXEC"


//--------------------- .note.nv.tkinfo           --------------------------
	.section	.note.nv.tkinfo,"",@"SHT_NOTE"
	.sectionflags	@"SHF_NOTE_NV_TKINFO"
	.tkinfo
        /*0018*/ 	.word	0x00000002
        /*0030*/ 	.string	""
        /*0030*/ 	.string	"ptxas"
        /*0030*/ 	.string	"Cuda compilation tools, release 13.0, V13.0.88"
        /*0030*/ 	.string	"Build cuda_13.0.r13.0/compiler.36424714_0"
        /*0030*/ 	.string	"-arch sm_103a -m 64 "



//--------------------- .note.nv.cuinfo           --------------------------
	.section	.note.nv.cuinfo,"",@"SHT_NOTE"
	.sectionflags	@"SHF_NOTE_NV_CUINFO"
        /*0018*/ 	.short	0x0002
        /*001a*/ 	.short	0x0067
        /*001c*/ 	.short	0x0082
	.zero		2


//--------------------- .nv.info                  --------------------------
	.section	.nv.info,"",@"SHT_CUDA_INFO"
	.align	4


	//----- nvinfo : EIATTR_REGCOUNT
	.align		4
        /*0000*/ 	.byte	0x04, 0x2f
        /*0002*/ 	.short	(.L_38 - .L_37)
	.align		4
.L_37:
        /*0004*/ 	.word	index@(_Z19quantize_rtn_kernelPfPKfPtiiiff)
        /*0008*/ 	.word	0x0000000c


	//----- nvinfo : EIATTR_FRAME_SIZE
	.align		4
.L_38:
        /*000c*/ 	.byte	0x04, 0x11
        /*000e*/ 	.short	(.L_40 - .L_39)
	.align		4
.L_39:
        /*0010*/ 	.word	index@(_Z19quantize_rtn_kernelPfPKfPtiiiff)
        /*0014*/ 	.word	0x00000000


	//----- nvinfo : EIATTR_REGCOUNT
	.align		4
.L_40:
        /*0018*/ 	.byte	0x04, 0x2f
        /*001a*/ 	.short	(.L_42 - .L_41)
	.align		4
.L_41:
        /*001c*/ 	.word	index@(_Z28fused_quantize_adjust_kernelPKfPfS0_PtS0_S1_iiiff)
        /*0020*/ 	.word	0x00000012


	//----- nvinfo : EIATTR_FRAME_SIZE
	.align		4
.L_42:
        /*0024*/ 	.byte	0x04, 0x11
        /*0026*/ 	.short	(.L_44 - .L_43)
	.align		4
.L_43:
        /*0028*/ 	.word	index@(_Z28fused_quantize_adjust_kernelPKfPfS0_PtS0_S1_iiiff)
        /*002c*/ 	.word	0x00000000


	//----- nvinfo : EIATTR_REGCOUNT
	.align		4
.L_44:
        /*0030*/ 	.byte	0x04, 0x2f
        /*0032*/ 	.short	(.L_46 - .L_45)
	.align		4
.L_45:
        /*0034*/ 	.word	index@(_Z15quantize_kernelPKfPfS0_Ptiiff)
        /*0038*/ 	.word	0x0000000e


	//----- nvinfo : EIATTR_FRAME_SIZE
	.align		4
.L_46:
        /*003c*/ 	.byte	0x04, 0x11
        /*003e*/ 	.short	(.L_48 - .L_47)
	.align		4
.L_47:
        /*0040*/ 	.word	index@(_Z15quantize_kernelPKfPfS0_Ptiiff)
        /*0044*/ 	.word	0x00000000


	//----- nvinfo : EIATTR_REGCOUNT
	.align		4
.L_48:
        /*0048*/ 	.byte	0x04, 0x2f
        /*004a*/ 	.short	(.L_50 - .L_49)
	.align		4
.L_49:
        /*004c*/ 	.word	index@(_Z23adjust_error_row_kernelPKfPfS0_S0_iii)
        /*0050*/ 	.word	0x00000010


	//----- nvinfo : EIATTR_FRAME_SIZE
	.align		4
.L_50:
        /*0054*/ 	.byte	0x04, 0x11
        /*0056*/ 	.short	(.L_52 - .L_51)
	.align		4
.L_51:
        /*0058*/ 	.word	index@(_Z23adjust_error_row_kernelPKfPfS0_S0_iii)
        /*005c*/ 	.word	0x00000000


	//----- nvinfo : EIATTR_REGCOUNT
	.align		4
.L_52:
        /*0060*/ 	.byte	0x04, 0x2f
        /*0062*/ 	.short	(.L_54 - .L_53)
	.align		4
.L_53:
        /*0064*/ 	.word	index@(_Z19quantize_err_kernelPKfPfS0_iifffffi)
        /*0068*/ 	.word	0x00000020


	//----- nvinfo : EIATTR_FRAME_SIZE
	.align		4
.L_54:
        /*006c*/ 	.byte	0x04, 0x11
        /*006e*/ 	.short	(.L_56 - .L_55)
	.align		4
.L_55:
        /*0070*/ 	.word	index@(_Z19quantize_err_kernelPKfPfS0_iifffffi)
        /*0074*/ 	.word	0x00000000


	//----- nvinfo : EIATTR_REGCOUNT
	.align		4
.L_56:
        /*0078*/ 	.byte	0x04, 0x2f
        /*007a*/ 	.short	(.L_58 - .L_57)
	.align		4
.L_57:
        /*007c*/ 	.word	index@(_Z17vv_mul_sub_kernelPKfS0_Pfii)
        /*0080*/ 	.word	0x00000012


	//----- nvinfo : EIATTR_FRAME_SIZE
	.align		4
.L_58:
        /*0084*/ 	.byte	0x04, 0x11
        /*0086*/ 	.short	(.L_60 - .L_59)
	.align		4
.L_59:
        /*0088*/ 	.word	index@(_Z17vv_mul_sub_kernelPKfS0_Pfii)
        /*008c*/ 	.word	0x00000000


	//----- nvinfo : EIATTR_MIN_STACK_SIZE
	.align		4
.L_60:
        /*0090*/ 	.byte	0x04, 0x12
        /*0092*/ 	.short	(.L_62 - .L_61)
	.align		4
.L_61:
        /*0094*/ 	.word	index@(_Z17vv_mul_sub_kernelPKfS0_Pfii)
        /*0098*/ 	.word	0x00000000


	//----- nvinfo : EIATTR_MIN_STACK_SIZE
	.align		4
.L_62:
        /*009c*/ 	.byte	0x04, 0x12
        /*009e*/ 	.short	(.L_64 - .L_63)
	.align		4
.L_63:
        /*00a0*/ 	.word	index@(_Z19quantize_err_kernelPKfPfS0_iifffffi)
        /*00a4*/ 	.word	0x00000000


	//----- nvinfo : EIATTR_MIN_STACK_SIZE
	.align		4
.L_64:
        /*00a8*/ 	.byte	0x04, 0x12
        /*00aa*/ 	.short	(.L_66 - .L_65)
	.align		4
.L_65:
        /*00ac*/ 	.word	index@(_Z23adjust_error_row_kernelPKfPfS0_S0_iii)
        /*00b0*/ 	.word	0x00000000


	//----- nvinfo : EIATTR_MIN_STACK_SIZE
	.align		4
.L_66:
        /*00b4*/ 	.byte	0x04, 0x12
        /*00b6*/ 	.short	(.L_68 - .L_67)
	.align		4
.L_67:
        /*00b8*/ 	.word	index@(_Z15quantize_kernelPKfPfS0_Ptiiff)
        /*00bc*/ 	.word	0x00000000


	//----- nvinfo : EIATTR_MIN_STACK_SIZE
	.align		4
.L_68:
        /*00c0*/ 	.byte	0x04, 0x12
        /*00c2*/ 	.short	(.L_70 - .L_69)
	.align		4
.L_69:
        /*00c4*/ 	.word	index@(_Z28fused_quantize_adjust_kernelPKfPfS0_PtS0_S1_iiiff)
        /*00c8*/ 	.word	0x00000000


	//----- nvinfo : EIATTR_MIN_STACK_SIZE
	.align		4
.L_70:
        /*00cc*/ 	.byte	0x04, 0x12
        /*00ce*/ 	.short	(.L_72 - .L_71)
	.align		4
.L_71:
        /*00d0*/ 	.word	index@(_Z19quantize_rtn_kernelPfPKfPtiiiff)
        /*00d4*/ 	.word	0x00000000
.L_72:


//--------------------- .nv.compat                --------------------------
	.section	.nv.compat,"",@"SHT_CUDA_COMPAT_INFO"
	.align	4
        /*0000*/ 	.byte	0x02, 0x09, 0x01, 0x00, 0x02, 0x02, 0x01, 0x00, 0x02, 0x05, 0x05, 0x00, 0x03, 0x07, 0x01, 0x01
        /*0010*/ 	.byte	0x02, 0x03, 0x00, 0x00, 0x02, 0x06, 0x01, 0x00, 0x04, 0x0b, 0x08, 0x00, 0x00, 0x00, 0x00, 0x00
        /*0020*/ 	.byte	0x00, 0x00, 0x00, 0x00


//--------------------- .nv.info._Z17vv_mul_sub_kernelPKfS0_Pfii --------------------------
	.section	.nv.info._Z17vv_mul_sub_kernelPKfS0_Pfii,"",@"SHT_CUDA_INFO"
	.sectionflags	@""
	.align	4


	//----- nvinfo : EIATTR_CUDA_API_VERSION
	.align		4
        /*0000*/ 	.byte	0x04, 0x37
        /*0002*/ 	.short	(.L_74 - .L_73)
.L_73:
        /*0004*/ 	.word	0x00000082


	//----- nvinfo : EIATTR_KPARAM_INFO
	.align		4
.L_74:
        /*0008*/ 	.byte	0x04, 0x17
        /*000a*/ 	.short	(.L_76 - .L_75)
.L_75:
        /*000c*/ 	.word	0x00000000
        /*0010*/ 	.short	0x0004
        /*0012*/ 	.short	0x001c
        /*0014*/ 	.byte	0x00, 0xf0, 0x11, 0x00


	//----- nvinfo : EIATTR_KPARAM_INFO
	.align		4
.L_76:
        /*0018*/ 	.byte	0x04, 0x17
        /*001a*/ 	.short	(.L_78 - .L_77)
.L_77:
        /*001c*/ 	.word	0x00000000
        /*0020*/ 	.short	0x0003
        /*0022*/ 	.short	0x0018
        /*0024*/ 	.byte	0x00, 0xf0, 0x11, 0x00


	//----- nvinfo : EIATTR_KPARAM_INFO
	.align		4
.L_78:
        /*0028*/ 	.byte	0x04, 0x17
        /*002a*/ 	.short	(.L_80 - .L_79)
.L_79:
        /*002c*/ 	.word	0x00000000
        /*0030*/ 	.short	0x0002
        /*0032*/ 	.short	0x0010
        /*0034*/ 	.byte	0x00, 0xf5, 0x21, 0x00


	//----- nvinfo : EIATTR_KPARAM_INFO
	.align		4
.L_80:
        /*0038*/ 	.byte	0x04, 0x17
        /*003a*/ 	.short	(.L_82 - .L_81)
.L_81:
        /*003c*/ 	.word	0x00000000
        /*0040*/ 	.short	0x0001
        /*0042*/ 	.short	0x0008
        /*0044*/ 	.byte	0x00, 0xf5, 0x21, 0x00


	//----- nvinfo : EIATTR_KPARAM_INFO
	.align		4
.L_82:
        /*0048*/ 	.byte	0x04, 0x17
        /*004a*/ 	.short	(.L_84 - .L_83)
.L_83:
        /*004c*/ 	.word	0x00000000
        /*0050*/ 	.short	0x0000
        /*0052*/ 	.short	0x0000
        /*0054*/ 	.byte	0x00, 0xf5, 0x21, 0x00


	//----- nvinfo : EIATTR_SPARSE_MMA_MASK
	.align		4
.L_84:
        /*0058*/ 	.byte	0x03, 0x50
        /*005a*/ 	.short	0x0000


	//----- nvinfo : EIATTR_MAXREG_COUNT
	.align		4
        /*005c*/ 	.byte	0x03, 0x1b
        /*005e*/ 	.short	0x00ff


	//----- nvinfo : EIATTR_MERCURY_ISA_VERSION
	.align		4
        /*0060*/ 	.byte	0x03, 0x5f
        /*0062*/ 	.short	0x0101


	//----- nvinfo : EIATTR_VRC_CTA_INIT_COUNT
	.align		4
        /*0064*/ 	.byte	0x02, 0x4a
	.zero		1
	.zero		1


	//----- nvinfo : EIATTR_EXIT_INSTR_OFFSETS
	.align		4
        /*0068*/ 	.byte	0x04, 0x1c
        /*006a*/ 	.short	(.L_86 - .L_85)


	//   ....[0]....
.L_85:
        /*006c*/ 	.word	0x000000d0


	//   ....[1]....
        /*0070*/ 	.word	0x00000230


	//----- nvinfo : EIATTR_CBANK_PARAM_SIZE
	.align		4
.L_86:
        /*0074*/ 	.byte	0x03, 0x19
        /*0076*/ 	.short	0x0020


	//----- nvinfo : EIATTR_PARAM_CBANK
	.align		4
        /*0078*/ 	.byte	0x04, 0x0a
        /*007a*/ 	.short	(.L_88 - .L_87)
	.align		4
.L_87:
        /*007c*/ 	.word	index@(.nv.constant0._Z17vv_mul_sub_kernelPKfS0_Pfii)
        /*0080*/ 	.short	0x0380
        /*0082*/ 	.short	0x0020


	//----- nvinfo : EIATTR_SW_WAR
	.align		4
.L_88:
        /*0084*/ 	.byte	0x04, 0x36
        /*0086*/ 	.short	(.L_90 - .L_89)
.L_89:
        /*0088*/ 	.word	0x00000008
.L_90:


//--------------------- .nv.info._Z19quantize_err_kernelPKfPfS0_iifffffi --------------------------
	.section	.nv.info._Z19quantize_err_kernelPKfPfS0_iifffffi,"",@"SHT_CUDA_INFO"
	.sectionflags	@""
	.align	4


	//----- nvinfo : EIATTR_CUDA_API_VERSION
	.align		4
        /*0000*/ 	.byte	0x04, 0x37
        /*0002*/ 	.short	(.L_92 - .L_91)
.L_91:
        /*0004*/ 	.word	0x00000082


	//----- nvinfo : EIATTR_KPARAM_INFO
	.align		4
.L_92:
        /*0008*/ 	.byte	0x04, 0x17
        /*000a*/ 	.short	(.L_94 - .L_93)
.L_93:
        /*000c*/ 	.word	0x00000000
        /*0010*/ 	.short	0x000a
        /*0012*/ 	.short	0x0034
        /*0014*/ 	.byte	0x00, 0xf0, 0x11, 0x00


	//----- nvinfo : EIATTR_KPARAM_INFO
	.align		4
.L_94:
        /*0018*/ 	.byte	0x04, 0x17
        /*001a*/ 	.short	(.L_96 - .L_95)
.L_95:
        /*001c*/ 	.word	0x00000000
        /*0020*/ 	.short	0x0009
        /*0022*/ 	.short	0x0030
        /*0024*/ 	.byte	0x00, 0xf0, 0x11, 0x00


	//----- nvinfo : EIATTR_KPARAM_INFO
	.align		4
.L_96:
        /*0028*/ 	.byte	0x04, 0x17
        /*002a*/ 	.short	(.L_98 - .L_97)
.L_97:
        /*002c*/ 	.word	0x00000000
        /*0030*/ 	.short	0x0008
        /*0032*/ 	.short	0x002c
        /*0034*/ 	.byte	0x00, 0xf0, 0x11, 0x00


	//----- nvinfo : EIATTR_KPARAM_INFO
	.align		4
.L_98:
        /*0038*/ 	.byte	0x04, 0x17
        /*003a*/ 	.short	(.L_100 - .L_99)
.L_99:
        /*003c*/ 	.word	0x00000000
        /*0040*/ 	.short	0x0007
        /*0042*/ 	.short	0x0028
        /*0044*/ 	.byte	0x00, 0xf0, 0x11, 0x00


	//----- nvinfo : EIATTR_KPARAM_INFO
	.align		4
.L_100:
        /*0048*/ 	.byte	0x04, 0x17
        /*004a*/ 	.short	(.L_102 - .L_101)
.L_101:
        /*004c*/ 	.word	0x00000000
        /*0050*/ 	.short	0x0006
        /*0052*/ 	.short	0x0024
        /*0054*/ 	.byte	0x00, 0xf0, 0x11, 0x00


	//----- nvinfo : EIATTR_KPARAM_INFO
	.align		4
.L_102:
        /*0058*/ 	.byte	0x04, 0x17
        /*005a*/ 	.short	(.L_104 - .L_103)
.L_103:
        /*005c*/ 	.word	0x00000000
        /*0060*/ 	.short	0x0005
        /*0062*/ 	.short	0x0020
        /*0064*/ 	.byte	0x00, 0xf0, 0x11, 0x00


	//----- nvinfo : EIATTR_KPARAM_INFO
	.align		4
.L_104:
        /*0068*/ 	.byte	0x04, 0x17
        /*006a*/ 	.short	(.L_106 - .L_105)
.L_105:
        /*006c*/ 	.word	0x00000000
        /*0070*/ 	.short	0x0004
        /*0072*/ 	.short	0x001c
        /*0074*/ 	.byte	0x00, 0xf0, 0x11, 0x00


	//----- nvinfo : EIATTR_KPARAM_INFO
	.align		4
.L_106:
        /*0078*/ 	.byte	0x04, 0x17
        /*007a*/ 	.short	(.L_108 - .L_107)
.L_107:
        /*007c*/ 	.word	0x00000000
        /*0080*/ 	.short	0x0003
        /*0082*/ 	.short	0x0018
        /*0084*/ 	.byte	0x00, 0xf0, 0x11, 0x00


	//----- nvinfo : EIATTR_KPARAM_INFO
	.align		4
.L_108:
        /*0088*/ 	.byte	0x04, 0x17
        /*008a*/ 	.short	(.L_110 - .L_109)
.L_109:
        /*008c*/ 	.word	0x00000000
        /*0090*/ 	.short	0x0002
        /*0092*/ 	.short	0x0010
        /*0094*/ 	.byte	0x00, 0xf5, 0x21, 0x00


	//----- nvinfo : EIATTR_KPARAM_INFO
	.align		4
.L_110:
        /*0098*/ 	.byte	0x04, 0x17
        /*009a*/ 	.short	(.L_112 - .L_111)
.L_111:
        /*009c*/ 	.word	0x00000000
        /*00a0*/ 	.short	0x0001
        /*00a2*/ 	.short	0x0008
        /*00a4*/ 	.byte	0x00, 0xf5, 0x21, 0x00


	//----- nvinfo : EIATTR_KPARAM_INFO
	.align		4
.L_112:
        /*00a8*/ 	.byte	0x04, 0x17
        /*00aa*/ 	.short	(.L_114 - .L_113)
.L_113:
        /*00ac*/ 	.word	0x00000000
        /*00b0*/ 	.short	0x0000
        /*00b2*/ 	.short	0x0000
        /*00b4*/ 	.byte	0x00, 0xf5, 0x21, 0x00


	//----- nvinfo : EIATTR_SPARSE_MMA_MASK
	.align		4
.L_114:
        /*00b8*/ 	.byte	0x03, 0x50
        /*00ba*/ 	.short	0x0000


	//----- nvinfo : EIATTR_MAXREG_COUNT
	.align		4
        /*00bc*/ 	.byte	0x03, 0x1b
        /*00be*/ 	.short	0x00ff


	//----- nvinfo : EIATTR_MERCURY_ISA_VERSION
	.align		4
        /*00c0*/ 	.byte	0x03, 0x5f
        /*00c2*/ 	.short	0x0101


	//----- nvinfo : EIATTR_VRC_CTA_INIT_COUNT
	.align		4
        /*00c4*/ 	.byte	0x02, 0x4a
	.zero		1
	.zero		1


	//----- nvinfo : EIATTR_EXIT_INSTR_OFFSETS
	.align		4
        /*00c8*/ 	.byte	0x04, 0x1c
        /*00ca*/ 	.short	(.L_116 - .L_115)


	//   ....[0]....
.L_115:
        /*00cc*/ 	.word	0x000000d0


	//   ....[1]....
        /*00d0*/ 	.word	0x00000190


	//   ....[2]....
        /*00d4*/ 	.word	0x00000a20


	//   ....[3]....
        /*00d8*/ 	.word	0x00000de0


	//----- nvinfo : EIATTR_CBANK_PARAM_SIZE
	.align		4
.L_116:
        /*00dc*/ 	.byte	0x03, 0x19
        /*00de*/ 	.short	0x0038


	//----- nvinfo : EIATTR_PARAM_CBANK
	.align		4
        /*00e0*/ 	.byte	0x04, 0x0a
        /*00e2*/ 	.short	(.L_118 - .L_117)
	.align		4
.L_117:
        /*00e4*/ 	.word	index@(.nv.constant0._Z19quantize_err_kernelPKfPfS0_iifffffi)
        /*00e8*/ 	.short	0x0380
        /*00ea*/ 	.short	0x0038


	//----- nvinfo : EIATTR_SW_WAR
	.align		4
.L_118:
        /*00ec*/ 	.byte	0x04, 0x36
        /*00ee*/ 	.short	(.L_120 - .L_119)
.L_119:
        /*00f0*/ 	.word	0x00000008
.L_120:


//--------------------- .nv.info._Z23adjust_error_row_kernelPKfPfS0_S0_iii --------------------------
	.section	.nv.info._Z23adjust_error_row_kernelPKfPfS0_S0_iii,"",@"SHT_CUDA_INFO"
	.sectionflags	@""
	.align	4


	//----- nvinfo : EIATTR_CUDA_API_VERSION
	.align		4
        /*0000*/ 	.byte	0x04, 0x37
        /*0002*/ 	.short	(.L_122 - .L_121)
.L_121:
        /*0004*/ 	.word	0x00000082


	//----- nvinfo : EIATTR_KPARAM_INFO
	.align		4
.L_122:
        /*0008*/ 	.byte	0x04, 0x17
        /*000a*/ 	.short	(.L_124 - .L_123)
.L_123:
        /*000c*/ 	.word	0x00000000
        /*0010*/ 	.short	0x0006
        /*0012*/ 	.short	0x0028
        /*0014*/ 	.byte	0x00, 0xf0, 0x11, 0x00


	//----- nvinfo : EIATTR_KPARAM_INFO
	.align		4
.L_124:
        /*0018*/ 	.byte	0x04, 0x17
        /*001a*/ 	.short	(.L_126 - .L_125)
.L_125:
        /*001c*/ 	.word	0x00000000
        /*0020*/ 	.short	0x0005
        /*0022*/ 	.short	0x0024
        /*0024*/ 	.byte	0x00, 0xf0, 0x11, 0x00


	//----- nvinfo : EIATTR_KPARAM_INFO
	.align		4
.L_126:
        /*0028*/ 	.byte	0x04, 0x17
        /*002a*/ 	.short	(.L_128 - .L_127)
.L_127:
        /*002c*/ 	.word	0x00000000
        /*0030*/ 	.short	0x0004
        /*0032*/ 	.short	0x0020
        /*0034*/ 	.byte	0x00, 0xf0, 0x11, 0x00


	//----- nvinfo : EIATTR_KPARAM_INFO
	.align		4
.L_128:
        /*0038*/ 	.byte	0x04, 0x17
        /*003a*/ 	.short	(.L_130 - .L_129)
.L_129:
        /*003c*/ 	.word	0x00000000
        /*0040*/ 	.short	0x0003
        /*0042*/ 	.short	0x0018
        /*0044*/ 	.byte	0x00, 0xf5, 0x21, 0x00


	//----- nvinfo : EIATTR_KPARAM_INFO
	.align		4
.L_130:
        /*0048*/ 	.byte	0x04, 0x17
        /*004a*/ 	.short	(.L_132 - .L_131)
.L_131:
        /*004c*/ 	.word	0x00000000
        /*0050*/ 	.short	0x0002
        /*0052*/ 	.short	0x0010
        /*0054*/ 	.byte	0x00, 0xf5, 0x21, 0x00


	//----- nvinfo : EIATTR_KPARAM_INFO
	.align		4
.L_132:
        /*0058*/ 	.byte	0x04, 0x17
        /*005a*/ 	.short	(.L_134 - .L_133)
.L_133:
        /*005c*/ 	.word	0x00000000
        /*0060*/ 	.short	0x0001
        /*0062*/ 	.short	0x0008
        /*0064*/ 	.byte	0x00, 0xf5, 0x21, 0x00


	//----- nvinfo : EIATTR_KPARAM_INFO
	.align		4
.L_134:
        /*0068*/ 	.byte	0x04, 0x17
        /*006a*/ 	.short	(.L_136 - .L_135)
.L_135:
        /*006c*/ 	.word	0x00000000
        /*0070*/ 	.short	0x0000
        /*0072*/ 	.short	0x0000
        /*0074*/ 	.byte	0x00, 0xf5, 0x21, 0x00


	//----- nvinfo : EIATTR_SPARSE_MMA_MASK
	.align		4
.L_136:
        /*0078*/ 	.byte	0x03, 0x50
        /*007a*/ 	.short	0x0000


	//----- nvinfo : EIATTR_MAXREG_COUNT
	.align		4
        /*007c*/ 	.byte	0x03, 0x1b
        /*007e*/ 	.short	0x00ff


	//----- nvinfo : EIATTR_MERCURY_ISA_VERSION
	.align		4
        /*0080*/ 	.byte	0x03, 0x5f
        /*0082*/ 	.short	0x0101


	//----- nvinfo : EIATTR_VRC_CTA_INIT_COUNT
	.align		4
        /*0084*/ 	.byte	0x02, 0x4a
	.zero		1
	.zero		1


	//----- nvinfo : EIATTR_EXIT_INSTR_OFFSETS
	.align		4
        /*0088*/ 	.byte	0x04, 0x1c
        /*008a*/ 	.short	(.L_138 - .L_137)


	//   ....[0]....
.L_137:
        /*008c*/ 	.word	0x00000070


	//   ....[1]....
        /*0090*/ 	.word	0x000001c0


	//----- nvinfo : EIATTR_CBANK_PARAM_SIZE
	.align		4
.L_138:
        /*0094*/ 	.byte	0x03, 0x19
        /*0096*/ 	.short	0x002c


	//----- nvinfo : EIATTR_PARAM_CBANK
	.align		4
        /*0098*/ 	.byte	0x04, 0x0a
        /*009a*/ 	.short	(.L_140 - .L_139)
	.align		4
.L_139:
        /*009c*/ 	.word	index@(.nv.constant0._Z23adjust_error_row_kernelPKfPfS0_S0_iii)
        /*00a0*/ 	.short	0x0380
        /*00a2*/ 	.short	0x002c


	//----- nvinfo : EIATTR_SW_WAR
	.align		4
.L_140:
        /*00a4*/ 	.byte	0x04, 0x36
        /*00a6*/ 	.short	(.L_142 - .L_141)
.L_141:
        /*00a8*/ 	.word	0x00000008
.L_142:


//--------------------- .nv.info._Z15quantize_kernelPKfPfS0_Ptiiff --------------------------
	.section	.nv.info._Z15quantize_kernelPKfPfS0_Ptiiff,"",@"SHT_CUDA_INFO"
	.sectionflags	@""
	.align	4


	//----- nvinfo : EIATTR_CUDA_API_VERSION
	.align		4
        /*0000*/ 	.byte	0x04, 0x37
        /*0002*/ 	.short	(.L_144 - .L_143)
.L_143:
        /*0004*/ 	.word	0x00000082


	//----- nvinfo : EIATTR_KPARAM_INFO
	.align		4
.L_144:
        /*0008*/ 	.byte	0x04, 0x17
        /*000a*/ 	.short	(.L_146 - .L_145)
.L_145:
        /*000c*/ 	.word	0x00000000
        /*0010*/ 	.short	0x0007
        /*0012*/ 	.short	0x002c
        /*0014*/ 	.byte	0x00, 0xf0, 0x11, 0x00


	//----- nvinfo : EIATTR_KPARAM_INFO
	.align		4
.L_146:
        /*0018*/ 	.byte	0x04, 0x17
        /*001a*/ 	.short	(.L_148 - .L_147)
.L_147:
        /*001c*/ 	.word	0x00000000
        /*0020*/ 	.short	0x0006
        /*0022*/ 	.short	0x0028
        /*0024*/ 	.byte	0x00, 0xf0, 0x11, 0x00


	//----- nvinfo : EIATTR_KPARAM_INFO
	.align		4
.L_148:
        /*0028*/ 	.byte	0x04, 0x17
        /*002a*/ 	.short	(.L_150 - .L_149)
.L_149:
        /*002c*/ 	.word	0x00000000
        /*0030*/ 	.short	0x0005
        /*0032*/ 	.short	0x0024
        /*0034*/ 	.byte	0x00, 0xf0, 0x11, 0x00


	//----- nvinfo : EIATTR_KPARAM_INFO
	.align		4
.L_150:
        /*0038*/ 	.byte	0x04, 0x17
        /*003a*/ 	.short	(.L_152 - .L_151)
.L_151:
        /*003c*/ 	.word	0x00000000
        /*0040*/ 	.short	0x0004
        /*0042*/ 	.short	0x0020
        /*0044*/ 	.byte	0x00, 0xf0, 0x11, 0x00


	//----- nvinfo : EIATTR_KPARAM_INFO
	.align		4
.L_152:
        /*0048*/ 	.byte	0x04, 0x17
        /*004a*/ 	.short	(.L_154 - .L_153)
.L_153:
        /*004c*/ 	.word	0x00000000
        /*0050*/ 	.short	0x0003
        /*0052*/ 	.short	0x0018
        /*0054*/ 	.byte	0x00, 0xf5, 0x21, 0x00


	//----- nvinfo : EIATTR_KPARAM_INFO
	.align		4
.L_154:
        /*0058*/ 	.byte	0x04, 0x17
        /*005a*/ 	.short	(.L_156 - .L_155)
.L_155:
        /*005c*/ 	.word	0x00000000
        /*0060*/ 	.short	0x0002
        /*0062*/ 	.short	0x0010
        /*0064*/ 	.byte	0x00, 0xf5, 0x21, 0x00


	//----- nvinfo : EIATTR_KPARAM_INFO
	.align		4
.L_156:
        /*0068*/ 	.byte	0x04, 0x17
        /*006a*/ 	.short	(.L_158 - .L_157)
.L_157:
        /*006c*/ 	.word	0x00000000
        /*0070*/ 	.short	0x0001
        /*0072*/ 	.short	0x0008
        /*0074*/ 	.byte	0x00, 0xf5, 0x21, 0x00


	//----- nvinfo : EIATTR_KPARAM_INFO
	.align		4
.L_158:
        /*0078*/ 	.byte	0x04, 0x17
        /*007a*/ 	.short	(.L_160 - .L_159)
.L_159:
        /*007c*/ 	.word	0x00000000
        /*0080*/ 	.short	0x0000
        /*0082*/ 	.short	0x0000
        /*0084*/ 	.byte	0x00, 0xf5, 0x21, 0x00


	//----- nvinfo : EIATTR_SPARSE_MMA_MASK
	.align		4
.L_160:
        /*0088*/ 	.byte	0x03, 0x50
        /*008a*/ 	.short	0x0000


	//----- nvinfo : EIATTR_MAXREG_COUNT
	.align		4
        /*008c*/ 	.byte	0x03, 0x1b
        /*008e*/ 	.short	0x00ff


	//----- nvinfo : EIATTR_MERCURY_ISA_VERSION
	.align		4
        /*0090*/ 	.byte	0x03, 0x5f
        /*0092*/ 	.short	0x0101


	//----- nvinfo : EIATTR_VRC_CTA_INIT_COUNT
	.align		4
        /*0094*/ 	.byte	0x02, 0x4a
	.zero		1
	.zero		1


	//----- nvinfo : EIATTR_EXIT_INSTR_OFFSETS
	.align		4
        /*0098*/ 	.byte	0x04, 0x1c
        /*009a*/ 	.short	(.L_162 - .L_161)


	//   ....[0]....
.L_161:
        /*009c*/ 	.word	0x000000c0


	//   ....[1]....
        /*00a0*/ 	.word	0x00000330


	//----- nvinfo : EIATTR_CBANK_PARAM_SIZE
	.align		4
.L_162:
        /*00a4*/ 	.byte	0x03, 0x19
        /*00a6*/ 	.short	0x0030


	//----- nvinfo : EIATTR_PARAM_CBANK
	.align		4
        /*00a8*/ 	.byte	0x04, 0x0a
        /*00aa*/ 	.short	(.L_164 - .L_163)
	.align		4
.L_163:
        /*00ac*/ 	.word	index@(.nv.constant0._Z15quantize_kernelPKfPfS0_Ptiiff)
        /*00b0*/ 	.short	0x0380
        /*00b2*/ 	.short	0x0030


	//----- nvinfo : EIATTR_SW_WAR
	.align		4
.L_164:
        /*00b4*/ 	.byte	0x04, 0x36
        /*00b6*/ 	.short	(.L_166 - .L_165)
.L_165:
        /*00b8*/ 	.word	0x00000008
.L_166:


//--------------------- .nv.info._Z28fused_quantize_adjust_kernelPKfPfS0_PtS0_S1_iiiff --------------------------
	.section	.nv.info._Z28fused_quantize_adjust_kernelPKfPfS0_PtS0_S1_iiiff,"",@"SHT_CUDA_INFO"
	.sectionflags	@""
	.align	4


	//----- nvinfo : EIATTR_CUDA_API_VERSION
	.align		4
        /*0000*/ 	.byte	0x04, 0x37
        /*0002*/ 	.short	(.L_168 - .L_167)
.L_167:
        /*0004*/ 	.word	0x00000082


	//----- nvinfo : EIATTR_KPARAM_INFO
	.align		4
.L_168:
        /*0008*/ 	.byte	0x04, 0x17
        /*000a*/ 	.short	(.L_170 - .L_169)
.L_169:
        /*000c*/ 	.word	0x00000000
        /*0010*/ 	.short	0x000a
        /*0012*/ 	.short	0x0040
        /*0014*/ 	.byte	0x00, 0xf0, 0x11, 0x00


	//----- nvinfo : EIATTR_KPARAM_INFO
	.align		4
.L_170:
        /*0018*/ 	.byte	0x04, 0x17
        /*001a*/ 	.short	(.L_172 - .L_171)
.L_171:
        /*001c*/ 	.word	0x00000000
        /*0020*/ 	.short	0x0009
        /*0022*/ 	.short	0x003c
        /*0024*/ 	.byte	0x00, 0xf0, 0x11, 0x00


	//----- nvinfo : EIATTR_KPARAM_INFO
	.align		4
.L_172:
        /*0028*/ 	.byte	0x04, 0x17
        /*002a*/ 	.short	(.L_174 - .L_173)
.L_173:
        /*002c*/ 	.word	0x00000000
        /*0030*/ 	.short	0x0008
        /*0032*/ 	.short	0x0038
        /*0034*/ 	.byte	0x00, 0xf0, 0x11, 0x00


	//----- nvinfo : EIATTR_KPARAM_INFO
	.align		4
.L_174:
        /*0038*/ 	.byte	0x04, 0x17
        /*003a*/ 	.short	(.L_176 - .L_175)
.L_175:
        /*003c*/ 	.word	0x00000000
        /*0040*/ 	.short	0x0007
        /*0042*/ 	.short	0x0034
        /*0044*/ 	.byte	0x00, 0xf0, 0x11, 0x00


	//----- nvinfo : EIATTR_KPARAM_INFO
	.align		4
.L_176:
        /*0048*/ 	.byte	0x04, 0x17
        /*004a*/ 	.short	(.L_178 - .L_177)
.L_177:
        /*004c*/ 	.word	0x00000000
        /*0050*/ 	.short	0x0006
        /*0052*/ 	.short	0x0030
        /*0054*/ 	.byte	0x00, 0xf0, 0x11, 0x00


	//----- nvinfo : EIATTR_KPARAM_INFO
	.align		4
.L_178:
        /*0058*/ 	.byte	0x04, 0x17
        /*005a*/ 	.short	(.L_180 - .L_179)
.L_179:
        /*005c*/ 	.word	0x00000000
        /*0060*/ 	.short	0x0005
        /*0062*/ 	.short	0x0028
        /*0064*/ 	.byte	0x00, 0xf5, 0x21, 0x00


	//----- nvinfo : EIATTR_KPARAM_INFO
	.align		4
.L_180:
        /*0068*/ 	.byte	0x04, 0x17
        /*006a*/ 	.short	(.L_182 - .L_181)
.L_181:
        /*006c*/ 	.word	0x00000000
        /*0070*/ 	.short	0x0004
        /*0072*/ 	.short	0x0020
        /*0074*/ 	.byte	0x00, 0xf5, 0x21, 0x00


	//----- nvinfo : EIATTR_KPARAM_INFO
	.align		4
.L_182:
        /*0078*/ 	.byte	0x04, 0x17
        /*007a*/ 	.short	(.L_184 - .L_183)
.L_183:
        /*007c*/ 	.word	0x00000000
        /*0080*/ 	.short	0x0003
        /*0082*/ 	.short	0x0018
        /*0084*/ 	.byte	0x00, 0xf5, 0x21, 0x00


	//----- nvinfo : EIATTR_KPARAM_INFO
	.align		4
.L_184:
        /*0088*/ 	.byte	0x04, 0x17
        /*008a*/ 	.short	(.L_186 - .L_185)
.L_185:
        /*008c*/ 	.word	0x00000000
        /*0090*/ 	.short	0x0002
        /*0092*/ 	.short	0x0010
        /*0094*/ 	.byte	0x00, 0xf5, 0x21, 0x00


	//----- nvinfo : EIATTR_KPARAM_INFO
	.align		4
.L_186:
        /*0098*/ 	.byte	0x04, 0x17
        /*009a*/ 	.short	(.L_188 - .L_187)
.L_187:
        /*009c*/ 	.word	0x00000000
        /*00a0*/ 	.short	0x0001
        /*00a2*/ 	.short	0x0008
        /*00a4*/ 	.byte	0x00, 0xf5, 0x21, 0x00


	//----- nvinfo : EIATTR_KPARAM_INFO
	.align		4
.L_188:
        /*00a8*/ 	.byte	0x04, 0x17
        /*00aa*/ 	.short	(.L_190 - .L_189)
.L_189:
        /*00ac*/ 	.word	0x00000000
        /*00b0*/ 	.short	0x0000
        /*00b2*/ 	.short	0x0000
        /*00b4*/ 	.byte	0x00, 0xf5, 0x21, 0x00


	//----- nvinfo : EIATTR_SPARSE_MMA_MASK
	.align		4
.L_190:
        /*00b8*/ 	.byte	0x03, 0x50
        /*00ba*/ 	.short	0x0000


	//----- nvinfo : EIATTR_MAXREG_COUNT
	.align		4
        /*00bc*/ 	.byte	0x03, 0x1b
        /*00be*/ 	.short	0x00ff


	//----- nvinfo : EIATTR_MERCURY_ISA_VERSION
	.align		4
        /*00c0*/ 	.byte	0x03, 0x5f
        /*00c2*/ 	.short	0x0101


	//----- nvinfo : EIATTR_VRC_CTA_INIT_COUNT
	.align		4
        /*00c4*/ 	.byte	0x02, 0x4a
	.zero		1
	.zero		1


	//----- nvinfo : EIATTR_EXIT_INSTR_OFFSETS
	.align		4
        /*00c8*/ 	.byte	0x04, 0x1c
        /*00ca*/ 	.short	(.L_192 - .L_191)


	//   ....[0]....
.L_191:
        /*00cc*/ 	.word	0x00000070


	//   ....[1]....
        /*00d0*/ 	.word	0x000003f0


	//----- nvinfo : EIATTR_CBANK_PARAM_SIZE
	.align		4
.L_192:
        /*00d4*/ 	.byte	0x03, 0x19
        /*00d6*/ 	.short	0x0044


	//----- nvinfo : EIATTR_PARAM_CBANK
	.align		4
        /*00d8*/ 	.byte	0x04, 0x0a
        /*00da*/ 	.short	(.L_194 - .L_193)
	.align		4
.L_193:
        /*00dc*/ 	.word	index@(.nv.constant0._Z28fused_quantize_adjust_kernelPKfPfS0_PtS0_S1_iiiff)
        /*00e0*/ 	.short	0x0380
        /*00e2*/ 	.short	0x0044


	//----- nvinfo : EIATTR_SW_WAR
	.align		4
.L_194:
        /*00e4*/ 	.byte	0x04, 0x36
        /*00e6*/ 	.short	(.L_196 - .L_195)
.L_195:
        /*00e8*/ 	.word	0x00000008
.L_196:


//--------------------- .nv.info._Z19quantize_rtn_kernelPfPKfPtiiiff --------------------------
	.section	.nv.info._Z19quantize_rtn_kernelPfPKfPtiiiff,"",@"SHT_CUDA_INFO"
	.sectionflags	@""
	.align	4


	//----- nvinfo : EIATTR_CUDA_API_VERSION
	.align		4
        /*0000*/ 	.byte	0x04, 0x37
        /*0002*/ 	.short	(.L_198 - .L_197)
.L_197:
        /*0004*/ 	.word	0x00000082


	//----- nvinfo : EIATTR_KPARAM_INFO
	.align		4
.L_198:
        /*0008*/ 	.byte	0x04, 0x17
        /*000a*/ 	.short	(.L_200 - .L_199)
.L_199:
        /*000c*/ 	.word	0x00000000
        /*0010*/ 	.short	0x0007
        /*0012*/ 	.short	0x0028
        /*0014*/ 	.byte	0x00, 0xf0, 0x11, 0x00


	//----- nvinfo : EIATTR_KPARAM_INFO
	.align		4
.L_200:
        /*0018*/ 	.byte	0x04, 0x17
        /*001a*/ 	.short	(.L_202 - .L_201)
.L_201:
        /*001c*/ 	.word	0x00000000
        /*0020*/ 	.short	0x0006
        /*0022*/ 	.short	0x0024
        /*0024*/ 	.byte	0x00, 0xf0, 0x11, 0x00


	//----- nvinfo : EIATTR_KPARAM_INFO
	.align		4
.L_202:
        /*0028*/ 	.byte	0x04, 0x17
        /*002a*/ 	.short	(.L_204 - .L_203)
.L_203:
        /*002c*/ 	.word	0x00000000
        /*0030*/ 	.short	0x0005
        /*0032*/ 	.short	0x0020
        /*0034*/ 	.byte	0x00, 0xf0, 0x11, 0x00


	//----- nvinfo : EIATTR_KPARAM_INFO
	.align		4
.L_204:
        /*0038*/ 	.byte	0x04, 0x17
        /*003a*/ 	.short	(.L_206 - .L_205)
.L_205:
        /*003c*/ 	.word	0x00000000
        /*0040*/ 	.short	0x0004
        /*0042*/ 	.short	0x001c
        /*0044*/ 	.byte	0x00, 0xf0, 0x11, 0x00


	//----- nvinfo : EIATTR_KPARAM_INFO
	.align		4
.L_206:
        /*0048*/ 	.byte	0x04, 0x17
        /*004a*/ 	.short	(.L_208 - .L_207)
.L_207:
        /*004c*/ 	.word	0x00000000
        /*0050*/ 	.short	0x0003
        /*0052*/ 	.short	0x0018
        /*0054*/ 	.byte	0x00, 0xf0, 0x11, 0x00


	//----- nvinfo : EIATTR_KPARAM_INFO
	.align		4
.L_208:
        /*0058*/ 	.byte	0x04, 0x17
        /*005a*/ 	.short	(.L_210 - .L_209)
.L_209:
        /*005c*/ 	.word	0x00000000
        /*0060*/ 	.short	0x0002
        /*0062*/ 	.short	0x0010
        /*0064*/ 	.byte	0x00, 0xf5, 0x21, 0x00


	//----- nvinfo : EIATTR_KPARAM_INFO
	.align		4
.L_210:
        /*0068*/ 	.byte	0x04, 0x17
        /*006a*/ 	.short	(.L_212 - .L_211)
.L_211:
        /*006c*/ 	.word	0x00000000
        /*0070*/ 	.short	0x0001
        /*0072*/ 	.short	0x0008
        /*0074*/ 	.byte	0x00, 0xf5, 0x21, 0x00


	//----- nvinfo : EIATTR_KPARAM_INFO
	.align		4
.L_212:
        /*0078*/ 	.byte	0x04, 0x17
        /*007a*/ 	.short	(.L_214 - .L_213)
.L_213:
        /*007c*/ 	.word	0x00000000
        /*0080*/ 	.short	0x0000
        /*0082*/ 	.short	0x0000
        /*0084*/ 	.byte	0x00, 0xf5, 0x21, 0x00


	//----- nvinfo : EIATTR_SPARSE_MMA_MASK
	.align		4
.L_214:
        /*0088*/ 	.byte	0x03, 0x50
        /*008a*/ 	.short	0x0000


	//----- nvinfo : EIATTR_MAXREG_COUNT
	.align		4
        /*008c*/ 	.byte	0x03, 0x1b
        /*008e*/ 	.short	0x00ff


	//----- nvinfo : EIATTR_MERCURY_ISA_VERSION
	.align		4
        /*0090*/ 	.byte	0x03, 0x5f
        /*0092*/ 	.short	0x0101


	//----- nvinfo : EIATTR_VRC_CTA_INIT_COUNT
	.align		4
        /*0094*/ 	.byte	0x02, 0x4a
	.zero		1
	.zero		1


	//----- nvinfo : EIATTR_EXIT_INSTR_OFFSETS
	.align		4
        /*0098*/ 	.byte	0x04, 0x1c
        /*009a*/ 	.short	(.L_216 - .L_215)


	//   ....[0]....
.L_215:
        /*009c*/ 	.word	0x00000070


	//   ....[1]....
        /*00a0*/ 	.word	0x00000280


	//----- nvinfo : EIATTR_CBANK_PARAM_SIZE
	.align		4
.L_216:
        /*00a4*/ 	.byte	0x03, 0x19
        /*00a6*/ 	.short	0x002c


	//----- nvinfo : EIATTR_PARAM_CBANK
	.align		4
        /*00a8*/ 	.byte	0x04, 0x0a
        /*00aa*/ 	.short	(.L_218 - .L_217)
	.align		4
.L_217:
        /*00ac*/ 	.word	index@(.nv.constant0._Z19quantize_rtn_kernelPfPKfPtiiiff)
        /*00b0*/ 	.short	0x0380
        /*00b2*/ 	.short	0x002c


	//----- nvinfo : EIATTR_SW_WAR
	.align		4
.L_218:
        /*00b4*/ 	.byte	0x04, 0x36
        /*00b6*/ 	.short	(.L_220 - .L_219)
.L_219:
        /*00b8*/ 	.word	0x00000008
.L_220:


//--------------------- .nv.callgraph             --------------------------
	.section	.nv.callgraph,"",@"SHT_CUDA_CALLGRAPH"
	.align	4
	.sectionentsize	8
	.align		4
        /*0000*/ 	.word	0x00000000
	.align		4
        /*0004*/ 	.word	0xffffffff
	.align		4
        /*0008*/ 	.word	0x00000000
	.align		4
        /*000c*/ 	.word	0xfffffffe
	.align		4
        /*0010*/ 	.word	0x00000000
	.align		4
        /*0014*/ 	.word	0xfffffffd
	.align		4
        /*0018*/ 	.word	0x00000000
	.align		4
        /*001c*/ 	.word	0xfffffffc


//--------------------- .nv.constant4             --------------------------
	.section	.nv.constant4,"a",@progbits
	.align	8
	.align		8
.nv.constant4:
        /*0000*/ 	.dword	precalc_xorwow_matrix
	.align		8
        /*0008*/ 	.dword	precalc_xorwow_offset_matrix
	.align		8
        /*0010*/ 	.dword	mrg32k3aM1
	.align		8
        /*0018*/ 	.dword	mrg32k3aM2
	.align		8
        /*0020*/ 	.dword	mrg32k3aM1SubSeq
	.align		8
        /*0028*/ 	.dword	mrg32k3aM2SubSeq
	.align		8
        /*0030*/ 	.dword	mrg32k3aM1Seq
	.align		8
        /*0038*/ 	.dword	mrg32k3aM2Seq
	.align		8
        /*0040*/ 	.dword	_ZN42_INTERNAL_f1f538f3_11_quantize_cu_7181cac04cuda3std3__45__cpo5beginE
	.align		8
        /*0048*/ 	.dword	_ZN42_INTERNAL_f1f538f3_11_quantize_cu_7181cac04cuda3std3__45__cpo3endE
	.align		8
        /*0050*/ 	.dword	_ZN42_INTERNAL_f1f538f3_11_quantize_cu_7181cac04cuda3std3__45__cpo6cbeginE
	.align		8
        /*0058*/ 	.dword	_ZN42_INTERNAL_f1f538f3_11_quantize_cu_7181cac04cuda3std3__45__cpo4cendE
	.align		8
        /*0060*/ 	.dword	_ZN42_INTERNAL_f1f538f3_11_quantize_cu_7181cac04cuda3std3__45__cpo6rbeginE
	.align		8
        /*0068*/ 	.dword	_ZN42_INTERNAL_f1f538f3_11_quantize_cu_7181cac04cuda3std3__45__cpo4rendE
	.align		8
        /*0070*/ 	.dword	_ZN42_INTERNAL_f1f538f3_11_quantize_cu_7181cac04cuda3std3__45__cpo7crbeginE
	.align		8
        /*0078*/ 	.dword	_ZN42_INTERNAL_f1f538f3_11_quantize_cu_7181cac04cuda3std3__45__cpo5crendE
	.align		8
        /*0080*/ 	.dword	_ZN42_INTERNAL_f1f538f3_11_quantize_cu_7181cac04cuda3std3__444_GLOBAL__N__f1f538f3_11_quantize_cu_7181cac06ignoreE
	.align		8
        /*0088*/ 	.dword	_ZN42_INTERNAL_f1f538f3_11_quantize_cu_7181cac04cuda3std3__419piecewise_constructE
	.align		8
        /*0090*/ 	.dword	_ZN42_INTERNAL_f1f538f3_11_quantize_cu_7181cac04cuda3std3__48in_placeE
	.align		8
        /*0098*/ 	.dword	_ZN42_INTERNAL_f1f538f3_11_quantize_cu_7181cac04cuda3std3__420unreachable_sentinelE
	.align		8
        /*00a0*/ 	.dword	_ZN42_INTERNAL_f1f538f3_11_quantize_cu_7181cac04cuda3std6ranges3__45__cpo4swapE
	.align		8
        /*00a8*/ 	.dword	_ZN42_INTERNAL_f1f538f3_11_quantize_cu_7181cac04cuda3std6ranges3__45__cpo9iter_moveE
	.align		8
        /*00b0*/ 	.dword	_ZN42_INTERNAL_f1f538f3_11_quantize_cu_7181cac04cuda3std6ranges3__45__cpo5beginE
	.align		8
        /*00b8*/ 	.dword	_ZN42_INTERNAL_f1f538f3_11_quantize_cu_7181cac04cuda3std6ranges3__45__cpo3endE
	.align		8
        /*00c0*/ 	.dword	_ZN42_INTERNAL_f1f538f3_11_quantize_cu_7181cac04cuda3std6ranges3__45__cpo6cbeginE
	.align		8
        /*00c8*/ 	.dword	_ZN42_INTERNAL_f1f538f3_11_quantize_cu_7181cac04cuda3std6ranges3__45__cpo4cendE
	.align		8
        /*00d0*/ 	.dword	_ZN42_INTERNAL_f1f538f3_11_quantize_cu_7181cac04cuda3std6ranges3__45__cpo7advanceE
	.align		8
        /*00d8*/ 	.dword	_ZN42_INTERNAL_f1f538f3_11_quantize_cu_7181cac04cuda3std6ranges3__45__cpo9iter_swapE
	.align		8
        /*00e0*/ 	.dword	_ZN42_INTERNAL_f1f538f3_11_quantize_cu_7181cac04cuda3std6ranges3__45__cpo4nextE
	.align		8
        /*00e8*/ 	.dword	_ZN42_INTERNAL_f1f538f3_11_quantize_cu_7181cac04cuda3std6ranges3__45__cpo4prevE
	.align		8
        /*00f0*/ 	.dword	_ZN42_INTERNAL_f1f538f3_11_quantize_cu_7181cac04cuda3std6ranges3__45__cpo4dataE
	.align		8
        /*00f8*/ 	.dword	_ZN42_INTERNAL_f1f538f3_11_quantize_cu_7181cac04cuda3std6ranges3__45__cpo5cdataE
	.align		8
        /*0100*/ 	.dword	_ZN42_INTERNAL_f1f538f3_11_quantize_cu_7181cac04cuda3std6ranges3__45__cpo4sizeE
	.align		8
        /*0108*/ 	.dword	_ZN42_INTERNAL_f1f538f3_11_quantize_cu_7181cac04cuda3std6ranges3__45__cpo5ssizeE
	.align		8
        /*0110*/ 	.dword	_ZN42_INTERNAL_f1f538f3_11_quantize_cu_7181cac04cuda3std6ranges3__45__cpo8distanceE
	.align		8
        /*0118*/ 	.dword	_ZN42_INTERNAL_f1f538f3_11_quantize_cu_7181cac06thrust24THRUST_300001_SM_1030_NS6system6detail10sequential3seqE


//--------------------- .nv.constant3             --------------------------
	.section	.nv.constant3,"a",@progbits
	.align	8
.nv.constant3:
	.type		__cr_lgamma_table,@object
	.size		__cr_lgamma_table,(.L_8 - __cr_lgamma_table)
__cr_lgamma_table:
        /*0000*/ 	.byte	0x00, 0x00, 0x00, 0x00, 0x00, 0x00, 0x00, 0x00, 0x00, 0x00, 0x00, 0x00, 0x00, 0x00, 0x00, 0x00
        /*0010*/ 	.byte	0xef, 0x39, 0xfa, 0xfe, 0x42, 0x2e, 0xe6, 0x3f, 0x02, 0x20, 0x2a, 0xfa, 0x0b, 0xab, 0xfc, 0x3f
        /*0020*/ 	.byte	0xf9, 0x2c, 0x92, 0x7c, 0xa7, 0x6c, 0x09, 0x40, 0xc9, 0x79, 0x44, 0x3c, 0x64, 0x26, 0x13, 0x40
        /*0030*/ 	.byte	0xca, 0x01, 0xcf, 0x3a, 0x27, 0x51, 0x1a, 0x40, 0x30, 0xcc, 0x2d, 0xf3, 0xe1, 0x0c, 0x21, 0x40
        /*0040*/ 	.byte	0x0d, 0xb7, 0xfc, 0x82, 0x8e, 0x35, 0x25, 0x40
.L_8:


//--------------------- .text._Z17vv_mul_sub_kernelPKfS0_Pfii --------------------------
	.section	.text._Z17vv_mul_sub_kernelPKfS0_Pfii,"ax",@progbits
	.align	128
        .global         _Z17vv_mul_sub_kernelPKfS0_Pfii
        .type           _Z17vv_mul_sub_kernelPKfS0_Pfii,@function
        .size           _Z17vv_mul_sub_kernelPKfS0_Pfii,(.L_x_8 - _Z17vv_mul_sub_kernelPKfS0_Pfii)
        .other          _Z17vv_mul_sub_kernelPKfS0_Pfii,@"STO_CUDA_ENTRY STV_DEFAULT"
_Z17vv_mul_sub_kernelPKfS0_Pfii:
.text._Z17vv_mul_sub_kernelPKfS0_Pfii:
[----:B------:R-:W-:Y:S01]  /*0000*/  LDC R1, c[0x0][0x37c] ;  /* 0x0000df00ff017b82 */ /* 0x000fe20000000800 */
[----:B------:R-:W0:Y:S07]  /*0010*/  S2R R3, SR_TID.X ;  /* 0x0000000000037919 */ /* 0x000e2e0000002100 */
[----:B------:R-:W0:Y:S01]  /*0020*/  S2UR UR4, SR_CTAID.X ;  /* 0x00000000000479c3 */ /* 0x000e220000002500 */
[----:B------:R-:W1:Y:S01]  /*0030*/  LDCU.64 UR6, c[0x0][0x398] ;  /* 0x00007300ff0677ac */ /* 0x000e620008000a00 */
[----:B------:R-:W2:Y:S06]  /*0040*/  S2R R5, SR_TID.Y ;  /* 0x0000000000057919 */ /* 0x000eac0000002200 */
[----:B------:R-:W0:Y:S08]  /*0050*/  LDC R6, c[0x0][0x360] ;  /* 0x0000d800ff067b82 */ /* 0x000e300000000800 */
[----:B------:R-:W2:Y:S08]  /*0060*/  S2UR UR5, SR_CTAID.Y ;  /* 0x00000000000579c3 */ /* 0x000eb00000002600 */
[----:B------:R-:W2:Y:S01]  /*0070*/  LDC R0, c[0x0][0x364] ;  /* 0x0000d900ff007b82 */ /* 0x000ea20000000800 */
[----:B0-----:R-:W-:-:S05]  /*0080*/  IMAD R6, R6, UR4, R3 ;  /* 0x0000000406067c24 */ /* 0x001fca000f8e0203 */
[----:B------:R-:W-:-:S04]  /*0090*/  SHF.L.U32 R6, R6, 0x2, RZ ;  /* 0x0000000206067819 */ /* 0x000fc800000006ff */
[----:B-1----:R-:W-:Y:S01]  /*00a0*/  ISETP.GE.AND P0, PT, R6, UR7, PT ;  /* 0x0000000706007c0c */ /* 0x002fe2000bf06270 */
[----:B--2---:R-:W-:-:S05]  /*00b0*/  IMAD R3, R0, UR5, R5 ;  /* 0x0000000500037c24 */ /* 0x004fca000f8e0205 */
[----:B------:R-:W-:-:S13]  /*00c0*/  ISETP.GE.OR P0, PT, R3, UR6, P0 ;  /* 0x0000000603007c0c */ /* 0x000fda0008706670 */
[----:B------:R-:W-:Y:S05]  /*00d0*/  @P0 EXIT ;  /* 0x000000000000094d */ /* 0x000fea0003800000 */
[----:B------:R-:W0:Y:S01]  /*00e0*/  LDC.64 R4, c[0x0][0x380] ;  /* 0x0000e000ff047b82 */ /* 0x000e220000000a00 */
[----:B------:R-:W1:Y:S01]  /*00f0*/  LDCU.64 UR8, c[0x0][0x390] ;  /* 0x00007200ff0877ac */ /* 0x000e620008000a00 */
[--C-:B------:R-:W-:Y:S01]  /*0100*/  SHF.R.S32.HI R7, RZ, 0x1f, R6.reuse ;  /* 0x0000001fff077819 */ /* 0x100fe20000011406 */
[----:B------:R-:W-:Y:S01]  /*0110*/  USHF.R.S32.HI UR6, URZ, 0x1f, UR7 ;  /* 0x0000001fff067899 */ /* 0x000fe20008011407 */
[----:B------:R-:W2:Y:S04]  /*0120*/  LDCU.64 UR4, c[0x0][0x358] ;  /* 0x00006b00ff0477ac */ /* 0x000ea80008000a00 */
[----:B------:R-:W3:Y:S01]  /*0130*/  LDC.64 R10, c[0x0][0x388] ;  /* 0x0000e200ff0a7b82 */ /* 0x000ee20000000a00 */
[----:B------:R-:W-:-:S04]  /*0140*/  IMAD.WIDE.U32 R8, R3, UR7, R6 ;  /* 0x0000000703087c25 */ /* 0x000fc8000f8e0006 */
[----:B------:R-:W-:-:S05]  /*0150*/  IMAD R13, R3, UR6, RZ ;  /* 0x00000006030d7c24 */ /* 0x000fca000f8e02ff */
[----:B------:R-:W-:Y:S02]  /*0160*/  IADD3 R9, PT, PT, R9, R13, RZ ;  /* 0x0000000d09097210 */ /* 0x000fe40007ffe0ff */
[----:B-1----:R-:W-:Y:S01]  /*0170*/  LEA R2, P0, R8, UR8, 0x2 ;  /* 0x0000000808027c11 */ /* 0x002fe2000f8010ff */
[----:B0-----:R-:W-:-:S03]  /*0180*/  IMAD.WIDE.U32 R4, R3, 0x4, R4 ;  /* 0x0000000403047825 */ /* 0x001fc600078e0004 */
[----:B------:R-:W-:-:S03]  /*0190*/  LEA.HI.X R3, R8, UR9, R9, 0x2, P0 ;  /* 0x0000000908037c11 */ /* 0x000fc600080f1409 */
[----:B--2---:R-:W2:Y:S01]  /*01a0*/  LDG.E.CONSTANT R5, desc[UR4][R4.64] ;  /* 0x0000000404057981 */ /* 0x004ea2000c1e9900 */
[----:B---3--:R-:W-:-:S03]  /*01b0*/  IMAD.WIDE R6, R6, 0x4, R10 ;  /* 0x0000000406067825 */ /* 0x008fc600078e020a */
[----:B------:R-:W2:Y:S04]  /*01c0*/  LDG.E.128 R12, desc[UR4][R2.64] ;  /* 0x00000004020c7981 */ /* 0x000ea8000c1e1d00 */
[----:B------:R-:W2:Y:S02]  /*01d0*/  LDG.E.128.CONSTANT R8, desc[UR4][R6.64] ;  /* 0x0000000406087981 */ /* 0x000ea4000c1e9d00 */
[C---:B--2---:R-:W-:Y:S01]  /*01e0*/  FFMA.FTZ R8, -R5.reuse, R8, R12 ;  /* 0x0000000805087223 */ /* 0x044fe2000001010c */
[C---:B------:R-:W-:Y:S01]  /*01f0*/  FFMA.FTZ R9, -R5.reuse, R9, R13 ;  /* 0x0000000905097223 */ /* 0x040fe2000001010d */
[C---:B------:R-:W-:Y:S01]  /*0200*/  FFMA.FTZ R10, -R5.reuse, R10, R14 ;  /* 0x0000000a050a7223 */ /* 0x040fe2000001010e */
[----:B------:R-:W-:-:S05]  /*0210*/  FFMA.FTZ R11, -R5, R11, R15 ;  /* 0x0000000b050b7223 */ /* 0x000fca000001010f */
[----:B------:R-:W-:Y:S01]  /*0220*/  STG.E.128 desc[UR4][R2.64], R8 ;  /* 0x0000000802007986 */ /* 0x000fe2000c101d04 */
[----:B------:R-:W-:Y:S05]  /*0230*/  EXIT ;  /* 0x000000000000794d */ /* 0x000fea0003800000 */
.L_x_0:
[----:B------:R-:W-:-:S00]  /*0240*/  BRA `(.L_x_0) ;  /* 0xfffffffc00fc7947 */ /* 0x000fc0000383ffff */
[----:B------:R-:W-:-:S00]  /*0250*/  NOP ;  /* 0x0000000000007918 */ /* 0x000fc00000000000 */
        /* <DEDUP_REMOVED lines=10> */
.L_x_8:


//--------------------- .text._Z19quantize_err_kernelPKfPfS0_iifffffi --------------------------
	.section	.text._Z19quantize_err_kernelPKfPfS0_iifffffi,"ax",@progbits
	.align	128
        .global         _Z19quantize_err_kernelPKfPfS0_iifffffi
        .type           _Z19quantize_err_kernelPKfPfS0_iifffffi,@function
        .size           _Z19quantize_err_kernelPKfPfS0_iifffffi,(.L_x_9 - _Z19quantize_err_kernelPKfPfS0_iifffffi)
        .other          _Z19quantize_err_kernelPKfPfS0_iifffffi,@"STO_CUDA_ENTRY STV_DEFAULT"
_Z19quantize_err_kernelPKfPfS0_iifffffi:
.text._Z19quantize_err_kernelPKfPfS0_iifffffi:
        /* <DEDUP_REMOVED lines=14> */
[----:B------:R-:W0:Y:S01]  /*00e0*/  LDC R15, c[0x0][0x3b4] ;  /* 0x0000ed00ff0f7b82 */ /* 0x000e220000000800 */
[----:B------:R-:W1:Y:S01]  /*00f0*/  LDCU.64 UR8, c[0x0][0x380] ;  /* 0x00007000ff0877ac */ /* 0x000e620008000a00 */
[--C-:B------:R-:W-:Y:S01]  /*0100*/  SHF.R.S32.HI R9, RZ, 0x1f, R8.reuse ;  /* 0x0000001fff097819 */ /* 0x100fe20000011408 */
[----:B------:R-:W-:Y:S02]  /*0110*/  USHF.R.S32.HI UR4, URZ, 0x1f, UR7 ;  /* 0x0000001fff047899 */ /* 0x000fe40008011407 */
[----:B------:R-:W-:-:S03]  /*0120*/  IMAD.WIDE.U32 R2, R5, UR7, R8 ;  /* 0x0000000705027c25 */ /* 0x000fc6000f8e0008 */
[----:B------:R-:W2:Y:S01]  /*0130*/  LDC.64 R6, c[0x0][0x390] ;  /* 0x0000e400ff067b82 */ /* 0x000ea20000000a00 */
[----:B------:R-:W-:-:S05]  /*0140*/  IMAD R5, R5, UR4, RZ ;  /* 0x0000000405057c24 */ /* 0x000fca000f8e02ff */
[----:B------:R-:W-:Y:S02]  /*0150*/  IADD3 R3, PT, PT, R3, R5, RZ ;  /* 0x0000000503037210 */ /* 0x000fe40007ffe0ff */
[----:B-1----:R-:W-:-:S04]  /*0160*/  LEA R4, P1, R2, UR8, 0x2 ;  /* 0x0000000802047c11 */ /* 0x002fc8000f8210ff */
[----:B------:R-:W-:Y:S02]  /*0170*/  LEA.HI.X R5, R2, UR9, R3, 0x2, P1 ;  /* 0x0000000902057c11 */ /* 0x000fe400088f1403 */
[----:B0-----:R-:W-:-:S13]  /*0180*/  ISETP.GE.AND P0, PT, R15, RZ, PT ;  /* 0x000000ff0f00720c */ /* 0x001fda0003f06270 */
[----:B--2---:R-:W-:Y:S05]  /*0190*/  @!P0 EXIT ;  /* 0x000000000000894d */ /* 0x004fea0003800000 */
[----:B------:R-:W0:Y:S01]  /*01a0*/  LDC.64 R2, c[0x0][0x3a0] ;  /* 0x0000e800ff027b82 */ /* 0x000e220000000a00 */
[----:B------:R-:W1:Y:S01]  /*01b0*/  LDCU.64 UR6, c[0x0][0x358] ;  /* 0x00006b00ff0677ac */ /* 0x000e620008000a00 */
[----:B------:R-:W-:Y:S01]  /*01c0*/  SHF.R.S32.HI R13, RZ, 0x1f, R0 ;  /* 0x0000001fff0d7819 */ /* 0x000fe20000011400 */
[----:B------:R-:W-:Y:S01]  /*01d0*/  IMAD.WIDE R8, R8, 0x4, R6 ;  /* 0x0000000408087825 */ /* 0x000fe200078e0206 */
[----:B------:R-:W-:Y:S02]  /*01e0*/  ISETP.NE.AND P1, PT, R15, RZ, PT ;  /* 0x000000ff0f00720c */ /* 0x000fe40003f25270 */
[----:B------:R-:W-:Y:S02]  /*01f0*/  LEA.HI R13, R13, R0, RZ, 0x7 ;  /* 0x000000000d0d7211 */ /* 0x000fe400078f38ff */
[----:B------:R-:W-:Y:S02]  /*0200*/  LOP3.LUT R12, R15, 0x1, RZ, 0xc0, !PT ;  /* 0x000000010f0c7812 */ /* 0x000fe400078ec0ff */
[----:B------:R-:W-:-:S02]  /*0210*/  LOP3.LUT R13, R13, 0xffffff80, RZ, 0xc0, !PT ;  /* 0xffffff800d0d7812 */ /* 0x000fc400078ec0ff */
[----:B------:R-:W-:Y:S02]  /*0220*/  ISETP.NE.U32.AND P0, PT, R12, 0x1, PT ;  /* 0x000000010c00780c */ /* 0x000fe40003f05070 */
[----:B------:R-:W-:Y:S01]  /*0230*/  IADD3 R0, PT, PT, R0, -R13, RZ ;  /* 0x8000000d00007210 */ /* 0x000fe20007ffe0ff */
[----:B------:R-:W-:Y:S01]  /*0240*/  HFMA2 R13, -RZ, RZ, 0, 0 ;  /* 0x00000000ff0d7431 */ /* 0x000fe200000001ff */
[----:B------:R-:W-:Y:S01]  /*0250*/  I2FP.F32.U32 R12, R15 ;  /* 0x0000000f000c7245 */ /* 0x000fe20000201000 */
[----:B-1----:R-:W5:Y:S04]  /*0260*/  LDG.E.128.CONSTANT R8, desc[UR6][R8.64] ;  /* 0x0000000608087981 */ /* 0x002f68000c1e9d00 */
[----:B------:R-:W5:Y:S01]  /*0270*/  LDG.E.128.CONSTANT R4, desc[UR6][R4.64] ;  /* 0x0000000604047981 */ /* 0x000f62000c1e9d00 */
[----:B0-----:R-:W-:Y:S01]  /*0280*/  FADD.FTZ R3, R3, -R2 ;  /* 0x8000000203037221 */ /* 0x001fe20000010000 */
[----:B------:R-:W-:Y:S06]  /*0290*/  @!P1 BRA `(.L_x_1) ;  /* 0x0000000400e09947 */ /* 0x000fec0003800000 */
[----:B------:R0:W1:Y:S01]  /*02a0*/  MUFU.RCP R14, R12 ;  /* 0x0000000c000e7308 */ /* 0x0000620000001000 */
[----:B------:R-:W-:Y:S01]  /*02b0*/  IADD3 R13, PT, PT, R15, 0x1, RZ ;  /* 0x000000010f0d7810 */ /* 0x000fe20007ffe0ff */
[----:B------:R-:W2:Y:S01]  /*02c0*/  LDCU UR8, c[0x0][0x3b0] ;  /* 0x00007600ff0877ac */ /* 0x000ea20008000800 */
[----:B------:R-:W-:Y:S02]  /*02d0*/  MOV R15, R0 ;  /* 0x00000000000f7202 */ /* 0x000fe40000000f00 */
[----:B------:R-:W-:Y:S01]  /*02e0*/  LOP3.LUT R13, R13, 0xfffffffe, RZ, 0xc0, !PT ;  /* 0xfffffffe0d0d7812 */ /* 0x000fe200078ec0ff */
[----:B------:R-:W3:Y:S01]  /*02f0*/  LDCU.64 UR10, c[0x0][0x3a8] ;  /* 0x00007500ff0a77ac */ /* 0x000ee20008000a00 */
[----:B------:R-:W-:-:S05]  /*0300*/  UMOV UR4, URZ ;  /* 0x000000ff00047c82 */ /* 0x000fca0008000000 */
.L_x_2:
[----:B----4-:R-:W-:Y:S01]  /*0310*/  I2FP.F32.U32 R17, UR4 ;  /* 0x0000000400117c45 */ /* 0x010fe20008201000 */
[----:B------:R-:W-:-:S04]  /*0320*/  UIADD3 UR5, UPT, UPT, UR4, 0x1, URZ ;  /* 0x0000000104057890 */ /* 0x000fc8000fffe0ff */
[----:B-1----:R-:W-:Y:S02]  /*0330*/  FMUL.FTZ R17, R17, R14 ;  /* 0x0000000e11117220 */ /* 0x002fe40000410000 */
[----:B------:R-:W-:Y:S02]  /*0340*/  I2FP.F32.U32 R21, UR5 ;  /* 0x0000000500157c45 */ /* 0x000fe40008201000 */
[----:B------:R-:W-:-:S03]  /*0350*/  FADD.FTZ R16, -R17, 1 ;  /* 0x3f80000011107421 */ /* 0x000fc60000010100 */
[----:B------:R-:W-:Y:S01]  /*0360*/  FMUL.FTZ R21, R21, R14 ;  /* 0x0000000e15157220 */ /* 0x000fe20000410000 */
[----:B---3--:R-:W-:-:S03]  /*0370*/  FMUL.FTZ R16, R16, UR11 ;  /* 0x0000000b10107c20 */ /* 0x008fc60008410000 */
[----:B------:R-:W-:Y:S01]  /*0380*/  FADD.FTZ R22, -R21, 1 ;  /* 0x3f80000015167421 */ /* 0x000fe20000010100 */
[----:B--2---:R-:W-:-:S03]  /*0390*/  FFMA.FTZ R20, R17, UR8, R16 ;  /* 0x0000000811147c23 */ /* 0x004fc60008010010 */
[----:B------:R-:W-:Y:S01]  /*03a0*/  FMUL.FTZ R22, R22, UR11 ;  /* 0x0000000b16167c20 */ /* 0x000fe20008410000 */
[-C--:B-----5:R-:W-:Y:S01]  /*03b0*/  FMUL.FTZ R19, R8, R20.reuse ;  /* 0x0000001408137220 */ /* 0x0a0fe20000410000 */
[-C--:B------:R-:W-:Y:S01]  /*03c0*/  FMUL.FTZ R18, R9, R20.reuse ;  /* 0x0000001409127220 */ /* 0x080fe20000410000 */
[-C--:B------:R-:W-:Y:S01]  /*03d0*/  FMUL.FTZ R17, R10, R20.reuse ;  /* 0x000000140a117220 */ /* 0x080fe20000410000 */
[----:B------:R-:W-:Y:S01]  /*03e0*/  FMUL.FTZ R20, R11, R20 ;  /* 0x000000140b147220 */ /* 0x000fe20000410000 */
[----:B------:R-:W1:Y:S01]  /*03f0*/  MUFU.RCP R23, R19 ;  /* 0x0000001300177308 */ /* 0x000e620000001000 */
[----:B------:R-:W-:-:S07]  /*0400*/  FFMA.FTZ R22, R21, UR8, R22 ;  /* 0x0000000815167c23 */ /* 0x000fce0008010016 */
[----:B------:R-:W2:Y:S08]  /*0410*/  MUFU.RCP R16, R18 ;  /* 0x0000001200107308 */ /* 0x000eb00000001000 */
[----:B------:R-:W3:Y:S01]  /*0420*/  MUFU.RCP R25, R17 ;  /* 0x0000001100197308 */ /* 0x000ee20000001000 */
[----:B-1----:R-:W-:Y:S01]  /*0430*/  FMUL.FTZ R26, R4, R23 ;  /* 0x00000017041a7220 */ /* 0x002fe20000410000 */
[----:B------:R-:W-:-:S06]  /*0440*/  FMUL.FTZ R23, R8, R22 ;  /* 0x0000001608177220 */ /* 0x000fcc0000410000 */
[----:B------:R-:W1:Y:S01]  /*0450*/  MUFU.RCP R28, R20 ;  /* 0x00000014001c7308 */ /* 0x000e620000001000 */
[----:B--2---:R-:W-:-:S07]  /*0460*/  FMUL.FTZ R24, R5, R16 ;  /* 0x0000001005187220 */ /* 0x004fce0000410000 */
[----:B------:R-:W2:Y:S01]  /*0470*/  FRND R26, R26 ;  /* 0x0000001a001a7307 */ /* 0x000ea20000201000 */
[----:B---3--:R-:W-:-:S07]  /*0480*/  FMUL.FTZ R16, R6, R25 ;  /* 0x0000001906107220 */ /* 0x008fce0000410000 */
[----:B------:R-:W3:Y:S01]  /*0490*/  MUFU.RCP R21, R23 ;  /* 0x0000001700157308 */ /* 0x000ee20000001000 */
[----:B-1----:R-:W-:Y:S01]  /*04a0*/  FMUL.FTZ R28, R7, R28 ;  /* 0x0000001c071c7220 */ /* 0x002fe20000410000 */
[----:B--2---:R-:W-:-:S06]  /*04b0*/  FMNMX.FTZ R25, R26, R3, PT ;  /* 0x000000031a197209 */ /* 0x004fcc0003810000 */
[----:B------:R-:W1:Y:S01]  /*04c0*/  FRND R24, R24 ;  /* 0x0000001800187307 */ /* 0x000e620000201000 */
[----:B------:R-:W-:-:S07]  /*04d0*/  FMNMX.FTZ R25, R25, -R2, !PT ;  /* 0x8000000219197209 */ /* 0x000fce0007810000 */
[----:B------:R-:W2:Y:S01]  /*04e0*/  FRND R16, R16 ;  /* 0x0000001000107307 */ /* 0x000ea20000201000 */
[----:B------:R-:W-:Y:S01]  /*04f0*/  FFMA.FTZ R19, R19, R25, -R4 ;  /* 0x0000001913137223 */ /* 0x000fe20000010804 */
[----:B---3--:R-:W-:-:S03]  /*0500*/  FMUL.FTZ R29, R4, R21 ;  /* 0x00000015041d7220 */ /* 0x008fc60000410000 */
[----:B------:R-:W-:Y:S01]  /*0510*/  FADD.FTZ R19, |R19|, -RZ ;  /* 0x800000ff13137221 */ /* 0x000fe20000010200 */
[-C--:B-1----:R-:W-:Y:S02]  /*0520*/  FMNMX.FTZ R21, R24, R3.reuse, PT ;  /* 0x0000000318157209 */ /* 0x082fe40003810000 */
[----:B------:R-:W1:Y:S02]  /*0530*/  FRND R26, R28 ;  /* 0x0000001c001a7307 */ /* 0x000e640000201000 */
[----:B------:R-:W-:Y:S02]  /*0540*/  FMNMX.FTZ R21, R21, -R2, !PT ;  /* 0x8000000215157209 */ /* 0x000fe40007810000 */
[----:B--2---:R-:W-:-:S04]  /*0550*/  FMNMX.FTZ R25, R16, R3, PT ;  /* 0x0000000310197209 */ /* 0x004fc80003810000 */
[----:B------:R-:W2:Y:S01]  /*0560*/  FRND R24, R29 ;  /* 0x0000001d00187307 */ /* 0x000ea20000201000 */
[----:B------:R-:W-:Y:S01]  /*0570*/  FMUL.FTZ R16, R9, R22 ;  /* 0x0000001609107220 */ /* 0x000fe20000410000 */
[----:B------:R-:W-:Y:S01]  /*0580*/  FFMA.FTZ R18, R18, R21, -R5 ;  /* 0x0000001512127223 */ /* 0x000fe20000010805 */
[----:B------:R-:W-:Y:S01]  /*0590*/  FMNMX.FTZ R25, R25, -R2, !PT ;  /* 0x8000000219197209 */ /* 0x000fe20007810000 */
[-C--:B------:R-:W-:Y:S01]  /*05a0*/  FMUL.FTZ R21, R10, R22.reuse ;  /* 0x000000160a157220 */ /* 0x080fe20000410000 */
[----:B------:R-:W-:Y:S01]  /*05b0*/  FMUL.FTZ R22, R11, R22 ;  /* 0x000000160b167220 */ /* 0x000fe20000410000 */
[----:B------:R-:W-:Y:S01]  /*05c0*/  FADD.FTZ R18, |R18|, -RZ ;  /* 0x800000ff12127221 */ /* 0x000fe20000010200 */
[----:B-1----:R-:W-:Y:S01]  /*05d0*/  FMNMX.FTZ R27, R26, R3, PT ;  /* 0x000000031a1b7209 */ /* 0x002fe20003810000 */
[----:B------:R-:W-:Y:S01]  /*05e0*/  FFMA.FTZ R17, R17, R25, -R6 ;  /* 0x0000001911117223 */ /* 0x000fe20000010806 */
[----:B------:R-:W1:Y:S02]  /*05f0*/  MUFU.RCP R26, R16 ;  /* 0x00000010001a7308 */ /* 0x000e640000001000 */
[----:B------:R-:W-:Y:S01]  /*0600*/  FMNMX.FTZ R27, R27, -R2, !PT ;  /* 0x800000021b1b7209 */ /* 0x000fe20007810000 */
[----:B------:R-:W-:-:S04]  /*0610*/  FADD.FTZ R17, |R17|, -RZ ;  /* 0x800000ff11117221 */ /* 0x000fc80000010200 */
[----:B------:R-:W-:Y:S01]  /*0620*/  FFMA.FTZ R20, R20, R27, -R7 ;  /* 0x0000001b14147223 */ /* 0x000fe20000010807 */
[----:B------:R-:W3:Y:S01]  /*0630*/  MUFU.RCP R25, R21 ;  /* 0x0000001500197308 */ /* 0x000ee20000001000 */
[----:B--2---:R-:W-:-:S04]  /*0640*/  FMNMX.FTZ R27, R24, R3, PT ;  /* 0x00000003181b7209 */ /* 0x004fc80003810000 */
[----:B------:R-:W-:-:S03]  /*0650*/  FMNMX.FTZ R27, R27, -R2, !PT ;  /* 0x800000021b1b7209 */ /* 0x000fc60007810000 */
[----:B------:R-:W2:Y:S01]  /*0660*/  MUFU.RCP R24, R22 ;  /* 0x0000001600187308 */ /* 0x000ea20000001000 */
[----:B-1----:R-:W-:Y:S01]  /*0670*/  FMUL.FTZ R28, R5, R26 ;  /* 0x0000001a051c7220 */ /* 0x002fe20000410000 */
[----:B------:R-:W-:Y:S01]  /*0680*/  FFMA.FTZ R23, R23, R27, -R4 ;  /* 0x0000001b17177223 */ /* 0x000fe20000010804 */
[----:B------:R-:W-:-:S03]  /*0690*/  FADD.FTZ R27, |R20|, -RZ ;  /* 0x800000ff141b7221 */ /* 0x000fc60000010200 */
[----:B------:R-:W-:Y:S02]  /*06a0*/  FADD.FTZ R20, |R23|, -RZ ;  /* 0x800000ff17147221 */ /* 0x000fe40000010200 */
[----:B------:R-:W1:Y:S01]  /*06b0*/  FRND R28, R28 ;  /* 0x0000001c001c7307 */ /* 0x000e620000201000 */
[----:B---3--:R-:W-:-:S07]  /*06c0*/  FMUL.FTZ R26, R6, R25 ;  /* 0x00000019061a7220 */ /* 0x008fce0000410000 */
[----:B------:R-:W3:Y:S01]  /*06d0*/  FRND R26, R26 ;  /* 0x0000001a001a7307 */ /* 0x000ee20000201000 */
[----:B--2---:R-:W-:Y:S01]  /*06e0*/  FMUL.FTZ R24, R7, R24 ;  /* 0x0000001807187220 */ /* 0x004fe20000410000 */
[----:B-1----:R-:W-:-:S06]  /*06f0*/  FMNMX.FTZ R25, R28, R3, PT ;  /* 0x000000031c197209 */ /* 0x002fcc0003810000 */
[----:B------:R-:W1:Y:S01]  /*0700*/  FRND R24, R24 ;  /* 0x0000001800187307 */ /* 0x000e620000201000 */
[----:B------:R-:W-:Y:S02]  /*0710*/  FMNMX.FTZ R25, R25, -R2, !PT ;  /* 0x8000000219197209 */ /* 0x000fe40007810000 */
[----:B---3--:R-:W-:-:S05]  /*0720*/  FMNMX.FTZ R29, R26, R3, PT ;  /* 0x000000031a1d7209 */ /* 0x008fca0003810000 */
[----:B------:R-:W2:Y:S01]  /*0730*/  MUFU.LG2 R19, R19 ;  /* 0x0000001300137308 */ /* 0x000ea20000000c00 */
[----:B------:R-:W-:Y:S01]  /*0740*/  FFMA.FTZ R25, R16, R25, -R5 ;  /* 0x0000001910197223 */ /* 0x000fe20000010805 */
[----:B------:R-:W-:-:S03]  /*0750*/  FMNMX.FTZ R29, R29, -R2, !PT ;  /* 0x800000021d1d7209 */ /* 0x000fc60007810000 */
[----:B------:R-:W-:Y:S01]  /*0760*/  FADD.FTZ R23, |R25|, -RZ ;  /* 0x800000ff19177221 */ /* 0x000fe20000010200 */
[----:B-1----:R-:W-:Y:S01]  /*0770*/  FMNMX.FTZ R24, R24, R3, PT ;  /* 0x0000000318187209 */ /* 0x002fe20003810000 */
[----:B------:R-:W-:Y:S01]  /*0780*/  FFMA.FTZ R29, R21, R29, -R6 ;  /* 0x0000001d151d7223 */ /* 0x000fe20000010806 */
[----:B------:R-:W1:Y:S02]  /*0790*/  MUFU.LG2 R18, R18 ;  /* 0x0000001200127308 */ /* 0x000e640000000c00 */
[----:B------:R-:W-:Y:S01]  /*07a0*/  FMNMX.FTZ R24, R24, -R2, !PT ;  /* 0x8000000218187209 */ /* 0x000fe20007810000 */
[----:B------:R-:W-:-:S04]  /*07b0*/  FADD.FTZ R21, |R29|, -RZ ;  /* 0x800000ff1d157221 */ /* 0x000fc80000010200 */
[----:B------:R-:W-:Y:S01]  /*07c0*/  FFMA.FTZ R24, R22, R24, -R7 ;  /* 0x0000001816187223 */ /* 0x000fe20000010807 */
[----:B------:R-:W3:Y:S01]  /*07d0*/  MUFU.LG2 R20, R20 ;  /* 0x0000001400147308 */ /* 0x000ee20000000c00 */
[----:B--2---:R-:W-:-:S07]  /*07e0*/  FMUL.FTZ R26, R19, UR10 ;  /* 0x0000000a131a7c20 */ /* 0x004fce0008410000 */
[----:B------:R-:W2:Y:S01]  /*07f0*/  MUFU.LG2 R23, R23 ;  /* 0x0000001700177308 */ /* 0x000ea20000000c00 */
[----:B-1----:R-:W-:-:S07]  /*0800*/  FMUL.FTZ R25, R18, UR10 ;  /* 0x0000000a12197c20 */ /* 0x002fce0008410000 */
[----:B------:R-:W1:Y:S01]  /*0810*/  MUFU.LG2 R17, R17 ;  /* 0x0000001100117308 */ /* 0x000e620000000c00 */
[----:B---3--:R-:W-:-:S07]  /*0820*/  FMUL.FTZ R20, R20, UR10 ;  /* 0x0000000a14147c20 */ /* 0x008fce0008410000 */
[----:B------:R3:W4:Y:S01]  /*0830*/  MUFU.LG2 R16, R27 ;  /* 0x0000001b00107308 */ /* 0x0007220000000c00 */
[----:B--2---:R-:W-:-:S07]  /*0840*/  FMUL.FTZ R23, R23, UR10 ;  /* 0x0000000a17177c20 */ /* 0x004fce0008410000 */
[----:B------:R-:W2:Y:S01]  /*0850*/  MUFU.LG2 R21, R21 ;  /* 0x0000001500157308 */ /* 0x000ea20000000c00 */
[----:B---3--:R-:W-:Y:S01]  /*0860*/  FADD.FTZ R27, |R24|, -RZ ;  /* 0x800000ff181b7221 */ /* 0x008fe20000010200 */
[----:B-1----:R-:W-:-:S06]  /*0870*/  FMUL.FTZ R24, R17, UR10 ;  /* 0x0000000a11187c20 */ /* 0x002fcc0008410000 */
[----:B------:R-:W1:Y:S01]  /*0880*/  MUFU.LG2 R19, R27 ;  /* 0x0000001b00137308 */ /* 0x000e620000000c00 */
[----:B----4-:R-:W-:Y:S02]  /*0890*/  FMUL.FTZ R22, R16, UR10 ;  /* 0x0000000a10167c20 */ /* 0x010fe40008410000 */
[----:B------:R-:W3:Y:S05]  /*08a0*/  LDC.64 R16, c[0x0][0x388] ;  /* 0x0000e200ff107b82 */ /* 0x000eea0000000a00 */
[----:B------:R-:W-:Y:S01]  /*08b0*/  MUFU.EX2 R18, R26 ;  /* 0x0000001a00127308 */ /* 0x000fe20000000800 */
[----:B--2---:R-:W-:-:S03]  /*08c0*/  FMUL.FTZ R21, R21, UR10 ;  /* 0x0000000a15157c20 */ /* 0x004fc60008410000 */
[----:B------:R-:W2:Y:S04]  /*08d0*/  MUFU.EX2 R25, R25 ;  /* 0x0000001900197308 */ /* 0x000ea80000000800 */
[----:B------:R-:W-:Y:S01]  /*08e0*/  MUFU.EX2 R20, R20 ;  /* 0x0000001400147308 */ /* 0x000fe20000000800 */
[----:B-1----:R-:W-:-:S03]  /*08f0*/  FMUL.FTZ R19, R19, UR10 ;  /* 0x0000000a13137c20 */ /* 0x002fc60008410000 */
[----:B------:R-:W1:Y:S04]  /*0900*/  MUFU.EX2 R23, R23 ;  /* 0x0000001700177308 */ /* 0x000e680000000800 */
[----:B------:R-:W4:Y:S01]  /*0910*/  MUFU.EX2 R24, R24 ;  /* 0x0000001800187308 */ /* 0x000f220000000800 */
[----:B------:R-:W-:Y:S01]  /*0920*/  UIADD3 UR4, UPT, UPT, UR4, 0x2, URZ ;  /* 0x0000000204047890 */ /* 0x000fe2000fffe0ff */
[----:B--2---:R-:W-:Y:S02]  /*0930*/  FADD.FTZ R25, R18, R25 ;  /* 0x0000001912197221 */ /* 0x004fe40000010000 */
[----:B------:R-:W2:Y:S01]  /*0940*/  MUFU.EX2 R21, R21 ;  /* 0x0000001500157308 */ /* 0x000ea20000000800 */
[----:B---3--:R-:W-:-:S03]  /*0950*/  IMAD.WIDE R16, R15, 0x4, R16 ;  /* 0x000000040f107825 */ /* 0x008fc600078e0210 */
[----:B------:R-:W3:Y:S04]  /*0960*/  MUFU.EX2 R22, R22 ;  /* 0x0000001600167308 */ /* 0x000ee80000000800 */
[----:B------:R-:W0:Y:S01]  /*0970*/  MUFU.EX2 R19, R19 ;  /* 0x0000001300137308 */ /* 0x000e220000000800 */
[----:B-1----:R-:W-:Y:S01]  /*0980*/  FADD.FTZ R18, R20, R23 ;  /* 0x0000001714127221 */ /* 0x002fe20000010000 */
[----:B------:R-:W-:Y:S01]  /*0990*/  ISETP.NE.AND P1, PT, R13, UR4, PT ;  /* 0x000000040d007c0c */ /* 0x000fe2000bf25270 */
[----:B----4-:R-:W-:Y:S02]  /*09a0*/  FADD.FTZ R25, R25, R24 ;  /* 0x0000001819197221 */ /* 0x010fe40000010000 */
[----:B--2---:R-:W-:Y:S02]  /*09b0*/  FADD.FTZ R18, R18, R21 ;  /* 0x0000001512127221 */ /* 0x004fe40000010000 */
[----:B---3--:R-:W-:-:S02]  /*09c0*/  FADD.FTZ R25, R25, R22 ;  /* 0x0000001619197221 */ /* 0x008fc40000010000 */
[----:B0-----:R-:W-:-:S03]  /*09d0*/  FADD.FTZ R27, R18, R19 ;  /* 0x00000013121b7221 */ /* 0x001fc60000010000 */
[----:B------:R4:W-:Y:S01]  /*09e0*/  REDG.E.ADD.F32.FTZ.RN.STRONG.GPU desc[UR6][R16.64], R25 ;  /* 0x00000019100079a6 */ /* 0x0009e2000c12f306 */
[----:B------:R-:W-:-:S03]  /*09f0*/  IADD3 R15, PT, PT, R15, 0x100, RZ ;  /* 0x000001000f0f7810 */ /* 0x000fc60007ffe0ff */
[----:B------:R4:W-:Y:S01]  /*0a00*/  REDG.E.ADD.F32.FTZ.RN.STRONG.GPU desc[UR6][R16.64+0x200], R27 ;  /* 0x0002001b100079a6 */ /* 0x0009e2000c12f306 */
[----:B------:R-:W-:Y:S05]  /*0a10*/  @P1 BRA `(.L_x_2) ;  /* 0xfffffff8003c1947 */ /* 0x000fea000383ffff */
.L_x_1:
[----:B------:R-:W-:Y:S05]  /*0a20*/  @!P0 EXIT ;  /* 0x000000000000894d */ /* 0x000fea0003800000 */
[----:B------:R-:W0:Y:S01]  /*0a30*/  MUFU.RCP R15, R12 ;  /* 0x0000000c000f7308 */ /* 0x000e220000001000 */
[----:B------:R-:W1:Y:S01]  /*0a40*/  LDCU.64 UR8, c[0x0][0x3a8] ;  /* 0x00007500ff0877ac */ /* 0x000e620008000a00 */
[----:B------:R-:W-:Y:S02]  /*0a50*/  I2FP.F32.U32 R14, R13 ;  /* 0x0000000d000e7245 */ /* 0x000fe40000201000 */
[----:B------:R-:W-:Y:S01]  /*0a60*/  LEA R13, R13, R0, 0x7 ;  /* 0x000000000d0d7211 */ /* 0x000fe200078e38ff */
[----:B------:R-:W4:Y:S02]  /*0a70*/  LDCU UR4, c[0x0][0x3b0] ;  /* 0x00007600ff0477ac */ /* 0x000f240008000800 */
[----:B0-----:R-:W-:-:S04]  /*0a80*/  FMUL.FTZ R14, R14, R15 ;  /* 0x0000000f0e0e7220 */ /* 0x001fc80000410000 */
[----:B------:R-:W-:-:S04]  /*0a90*/  FADD.FTZ R15, -R14, 1 ;  /* 0x3f8000000e0f7421 */ /* 0x000fc80000010100 */
[----:B-1----:R-:W-:-:S04]  /*0aa0*/  FMUL.FTZ R15, R15, UR9 ;  /* 0x000000090f0f7c20 */ /* 0x002fc80008410000 */
[----:B----4-:R-:W-:-:S04]  /*0ab0*/  FFMA.FTZ R16, R14, UR4, R15 ;  /* 0x000000040e107c23 */ /* 0x010fc8000801000f */
[-C--:B-----5:R-:W-:Y:S01]  /*0ac0*/  FMUL.FTZ R15, R8, R16.reuse ;  /* 0x00000010080f7220 */ /* 0x0a0fe20000410000 */
[-C--:B------:R-:W-:Y:S01]  /*0ad0*/  FMUL.FTZ R14, R9, R16.reuse ;  /* 0x00000010090e7220 */ /* 0x080fe20000410000 */
[-C--:B------:R-:W-:Y:S01]  /*0ae0*/  FMUL.FTZ R9, R10, R16.reuse ;  /* 0x000000100a097220 */ /* 0x080fe20000410000 */
[----:B------:R-:W-:Y:S01]  /*0af0*/  FMUL.FTZ R8, R11, R16 ;  /* 0x000000100b087220 */ /* 0x000fe20000410000 */
[----:B------:R-:W0:Y:S08]  /*0b00*/  MUFU.RCP R17, R15 ;  /* 0x0000000f00117308 */ /* 0x000e300000001000 */
[----:B------:R-:W1:Y:S08]  /*0b10*/  MUFU.RCP R12, R14 ;  /* 0x0000000e000c7308 */ /* 0x000e700000001000 */
[----:B------:R-:W2:Y:S01]  /*0b20*/  MUFU.RCP R19, R9 ;  /* 0x0000000900137308 */ /* 0x000ea20000001000 */
[----:B0-----:R-:W-:-:S07]  /*0b30*/  FMUL.FTZ R10, R4, R17 ;  /* 0x00000011040a7220 */ /* 0x001fce0000410000 */
[----:B------:R-:W0:Y:S01]  /*0b40*/  MUFU.RCP R18, R8 ;  /* 0x0000000800127308 */ /* 0x000e220000001000 */
[----:B-1----:R-:W-:-:S07]  /*0b50*/  FMUL.FTZ R12, R5, R12 ;  /* 0x0000000c050c7220 */ /* 0x002fce0000410000 */
[----:B------:R-:W1:Y:S01]  /*0b60*/  FRND R10, R10 ;  /* 0x0000000a000a7307 */ /* 0x000e620000201000 */
[----:B--2---:R-:W-:-:S07]  /*0b70*/  FMUL.FTZ R16, R6, R19 ;  /* 0x0000001306107220 */ /* 0x004fce0000410000 */
[----:B------:R-:W2:Y:S01]  /*0b80*/  FRND R12, R12 ;  /* 0x0000000c000c7307 */ /* 0x000ea20000201000 */
[----:B0-----:R-:W-:Y:S01]  /*0b90*/  FMUL.FTZ R18, R7, R18 ;  /* 0x0000001207127220 */ /* 0x001fe20000410000 */
[----:B-1----:R-:W-:-:S06]  /*0ba0*/  FMNMX.FTZ R11, R10, R3, PT ;  /* 0x000000030a0b7209 */ /* 0x002fcc0003810000 */
[----:B------:R-:W0:Y:S01]  /*0bb0*/  FRND R16, R16 ;  /* 0x0000001000107307 */ /* 0x000e220000201000 */
[----:B------:R-:W-:Y:S02]  /*0bc0*/  FMNMX.FTZ R11, R11, -R2, !PT ;  /* 0x800000020b0b7209 */ /* 0x000fe40007810000 */
[----:B--2---:R-:W-:-:S05]  /*0bd0*/  FMNMX.FTZ R17, R12, R3, PT ;  /* 0x000000030c117209 */ /* 0x004fca0003810000 */
[----:B------:R-:W1:Y:S01]  /*0be0*/  FRND R18, R18 ;  /* 0x0000001200127307 */ /* 0x000e620000201000 */
[----:B------:R-:W-:Y:S01]  /*0bf0*/  FFMA.FTZ R11, R15, R11, -R4 ;  /* 0x0000000b0f0b7223 */ /* 0x000fe20000010804 */
[----:B------:R-:W-:-:S03]  /*0c00*/  FMNMX.FTZ R17, R17, -R2, !PT ;  /* 0x8000000211117209 */ /* 0x000fc60007810000 */
[----:B------:R-:W-:Y:S01]  /*0c10*/  FADD.FTZ R11, |R11|, -RZ ;  /* 0x800000ff0b0b7221 */ /* 0x000fe20000010200 */
[----:B0-----:R-:W-:Y:S01]  /*0c20*/  FMNMX.FTZ R15, R16, R3, PT ;  /* 0x00000003100f7209 */ /* 0x001fe20003810000 */
[----:B------:R-:W-:-:S03]  /*0c30*/  FFMA.FTZ R17, R14, R17, -R5 ;  /* 0x000000110e117223 */ /* 0x000fc60000010805 */
[-C--:B------:R-:W-:Y:S01]  /*0c40*/  FMNMX.FTZ R15, R15, -R2.reuse, !PT ;  /* 0x800000020f0f7209 */ /* 0x080fe20007810000 */
[----:B------:R-:W-:Y:S01]  /*0c50*/  FADD.FTZ R17, |R17|, -RZ ;  /* 0x800000ff11117221 */ /* 0x000fe20000010200 */
[----:B------:R-:W0:Y:S01]  /*0c60*/  MUFU.LG2 R11, R11 ;  /* 0x0000000b000b7308 */ /* 0x000e220000000c00 */
[----:B-1----:R-:W-:Y:S02]  /*0c70*/  FMNMX.FTZ R3, R18, R3, PT ;  /* 0x0000000312037209 */ /* 0x002fe40003810000 */
[----:B------:R-:W-:Y:S02]  /*0c80*/  FFMA.FTZ R15, R9, R15, -R6 ;  /* 0x0000000f090f7223 */ /* 0x000fe40000010806 */
[----:B------:R-:W-:Y:S02]  /*0c90*/  FMNMX.FTZ R3, R3, -R2, !PT ;  /* 0x8000000203037209 */ /* 0x000fe40007810000 */
[----:B------:R-:W-:Y:S01]  /*0ca0*/  FADD.FTZ R15, |R15|, -RZ ;  /* 0x800000ff0f0f7221 */ /* 0x000fe20000010200 */
[----:B------:R-:W1:Y:S02]  /*0cb0*/  MUFU.LG2 R17, R17 ;  /* 0x0000001100117308 */ /* 0x000e640000000c00 */
[----:B------:R-:W-:-:S04]  /*0cc0*/  FFMA.FTZ R3, R8, R3, -R7 ;  /* 0x0000000308037223 */ /* 0x000fc80000010807 */
[----:B------:R-:W-:Y:S02]  /*0cd0*/  FADD.FTZ R8, |R3|, -RZ ;  /* 0x800000ff03087221 */ /* 0x000fe40000010200 */
[----:B------:R-:W2:Y:S01]  /*0ce0*/  MUFU.LG2 R15, R15 ;  /* 0x0000000f000f7308 */ /* 0x000ea20000000c00 */
[----:B------:R-:W3:Y:S01]  /*0cf0*/  LDC.64 R2, c[0x0][0x388] ;  /* 0x0000e200ff027b82 */ /* 0x000ee20000000a00 */
[----:B0-----:R-:W-:-:S06]  /*0d00*/  FMUL.FTZ R4, R11, UR8 ;  /* 0x000000080b047c20 */ /* 0x001fcc0008410000 */
[----:B------:R-:W0:Y:S01]  /*0d10*/  MUFU.LG2 R8, R8 ;  /* 0x0000000800087308 */ /* 0x000e220000000c00 */
[----:B-1----:R-:W-:-:S07]  /*0d20*/  FMUL.FTZ R5, R17, UR8 ;  /* 0x0000000811057c20 */ /* 0x002fce0008410000 */
[----:B------:R-:W-:Y:S01]  /*0d30*/  MUFU.EX2 R4, R4 ;  /* 0x0000000400047308 */ /* 0x000fe20000000800 */
[----:B--2---:R-:W-:-:S03]  /*0d40*/  FMUL.FTZ R7, R15, UR8 ;  /* 0x000000080f077c20 */ /* 0x004fc60008410000 */
[----:B------:R-:W1:Y:S04]  /*0d50*/  MUFU.EX2 R5, R5 ;  /* 0x0000000500057308 */ /* 0x000e680000000800 */
[----:B------:R-:W2:Y:S01]  /*0d60*/  MUFU.EX2 R7, R7 ;  /* 0x0000000700077308 */ /* 0x000ea20000000800 */
[----:B---3--:R-:W-:-:S04]  /*0d70*/  IMAD.WIDE R2, R13, 0x4, R2 ;  /* 0x000000040d027825 */ /* 0x008fc800078e0202 */
[----:B0-----:R-:W-:-:S06]  /*0d80*/  FMUL.FTZ R9, R8, UR8 ;  /* 0x0000000808097c20 */ /* 0x001fcc0008410000 */
[----:B------:R-:W0:Y:S01]  /*0d90*/  MUFU.EX2 R9, R9 ;  /* 0x0000000900097308 */ /* 0x000e220000000800 */
[----:B-1----:R-:W-:-:S04]  /*0da0*/  FADD.FTZ R6, R4, R5 ;  /* 0x0000000504067221 */ /* 0x002fc80000010000 */
[----:B--2---:R-:W-:-:S04]  /*0db0*/  FADD.FTZ R6, R6, R7 ;  /* 0x0000000706067221 */ /* 0x004fc80000010000 */
[----:B0-----:R-:W-:-:S05]  /*0dc0*/  FADD.FTZ R11, R6, R9 ;  /* 0x00000009060b7221 */ /* 0x001fca0000010000 */
[----:B------:R-:W-:Y:S01]  /*0dd0*/  REDG.E.ADD.F32.FTZ.RN.STRONG.GPU desc[UR6][R2.64], R11 ;  /* 0x0000000b020079a6 */ /* 0x000fe2000c12f306 */
[----:B------:R-:W-:Y:S05]  /*0de0*/  EXIT ;  /* 0x000000000000794d */ /* 0x000fea0003800000 */
.L_x_3:
        /* <DEDUP_REMOVED lines=9> */
.L_x_9:


//--------------------- .text._Z23adjust_error_row_kernelPKfPfS0_S0_iii --------------------------
	.section	.text._Z23adjust_error_row_kernelPKfPfS0_S0_iii,"ax",@progbits
	.align	128
        .global         _Z23adjust_error_row_kernelPKfPfS0_S0_iii
        .type           _Z23adjust_error_row_kernelPKfPfS0_S0_iii,@function
        .size           _Z23adjust_error_row_kernelPKfPfS0_S0_iii,(.L_x_10 - _Z23adjust_error_row_kernelPKfPfS0_S0_iii)
        .other          _Z23adjust_error_row_kernelPKfPfS0_S0_iii,@"STO_CUDA_ENTRY STV_DEFAULT"
_Z23adjust_error_row_kernelPKfPfS0_S0_iii:
.text._Z23adjust_error_row_kernelPKfPfS0_S0_iii:
[----:B------:R-:W-:Y:S01]  /*0000*/  LDC R1, c[0x0][0x37c] ;  /* 0x0000df00ff017b82 */ /* 0x000fe20000000800 */
[----:B------:R-:W0:Y:S07]  /*0010*/  S2R R3, SR_TID.X ;  /* 0x0000000000037919 */ /* 0x000e2e0000002100 */
[----:B------:R-:W0:Y:S01]  /*0020*/  S2UR UR4, SR_CTAID.X ;  /* 0x00000000000479c3 */ /* 0x000e220000002500 */
[----:B------:R-:W1:Y:S07]  /*0030*/  LDCU UR6, c[0x0][0x3a4] ;  /* 0x00007480ff0677ac */ /* 0x000e6e0008000800 */
[----:B------:R-:W0:Y:S02]  /*0040*/  LDC R0, c[0x0][0x360] ;  /* 0x0000d800ff007b82 */ /* 0x000e240000000800 */
[----:B0-----:R-:W-:-:S05]  /*0050*/  IMAD R0, R0, UR4, R3 ;  /* 0x0000000400007c24 */ /* 0x001fca000f8e0203 */
[----:B-1----:R-:W-:-:S13]  /*0060*/  ISETP.GE.AND P0, PT, R0, UR6, PT ;  /* 0x0000000600007c0c */ /* 0x002fda000bf06270 */
[----:B------:R-:W-:Y:S05]  /*0070*/  @P0 EXIT ;  /* 0x000000000000094d */ /* 0x000fea0003800000 */
[----:B------:R-:W0:Y:S01]  /*0080*/  LDC R11, c[0x0][0x3a0] ;  /* 0x0000e800ff0b7b82 */ /* 0x000e220000000800 */
[----:B------:R-:W0:Y:S01]  /*0090*/  LDCU UR7, c[0x0][0x3a8] ;  /* 0x00007500ff0777ac */ /* 0x000e220008000800 */
[----:B------:R-:W1:Y:S06]  /*00a0*/  LDCU.64 UR4, c[0x0][0x358] ;  /* 0x00006b00ff0477ac */ /* 0x000e6c0008000a00 */
[----:B------:R-:W2:Y:S08]  /*00b0*/  LDC.64 R2, c[0x0][0x380] ;  /* 0x0000e000ff027b82 */ /* 0x000eb00000000a00 */
[----:B------:R-:W3:Y:S08]  /*00c0*/  LDC.64 R4, c[0x0][0x390] ;  /* 0x0000e400ff047b82 */ /* 0x000ef00000000a00 */
[----:B------:R-:W4:Y:S01]  /*00d0*/  LDC.64 R6, c[0x0][0x398] ;  /* 0x0000e600ff067b82 */ /* 0x000f220000000a00 */
[----:B0-----:R-:W-:-:S04]  /*00e0*/  IMAD R9, R11, UR7, R11 ;  /* 0x000000070b097c24 */ /* 0x001fc8000f8e020b */
[----:B--2---:R-:W-:-:S03]  /*00f0*/  IMAD.WIDE R2, R9, 0x4, R2 ;  /* 0x0000000409027825 */ /* 0x004fc600078e0202 */
[----:B------:R-:W0:Y:S03]  /*0100*/  LDC.64 R8, c[0x0][0x388] ;  /* 0x0000e200ff087b82 */ /* 0x000e260000000a00 */
[----:B-1----:R-:W2:Y:S01]  /*0110*/  LDG.E.CONSTANT R2, desc[UR4][R2.64] ;  /* 0x0000000402027981 */ /* 0x002ea2000c1e9900 */
[----:B------:R-:W-:-:S04]  /*0120*/  IMAD R11, R11, UR6, R0 ;  /* 0x000000060b0b7c24 */ /* 0x000fc8000f8e0200 */
[----:B---3--:R-:W-:-:S04]  /*0130*/  IMAD.WIDE R4, R11, 0x4, R4 ;  /* 0x000000040b047825 */ /* 0x008fc800078e0204 */
[C---:B----4-:R-:W-:Y:S02]  /*0140*/  IMAD.WIDE R6, R11.reuse, 0x4, R6 ;  /* 0x000000040b067825 */ /* 0x050fe400078e0206 */
[----:B------:R-:W3:Y:S04]  /*0150*/  LDG.E.CONSTANT R4, desc[UR4][R4.64] ;  /* 0x0000000404047981 */ /* 0x000ee8000c1e9900 */
[----:B------:R-:W3:Y:S01]  /*0160*/  LDG.E.CONSTANT R7, desc[UR4][R6.64] ;  /* 0x0000000406077981 */ /* 0x000ee2000c1e9900 */
[----:B0-----:R-:W-:Y:S01]  /*0170*/  IMAD.WIDE R8, R11, 0x4, R8 ;  /* 0x000000040b087825 */ /* 0x001fe200078e0208 */
[----:B--2---:R-:W0:Y:S03]  /*0180*/  MUFU.RCP R13, R2 ;  /* 0x00000002000d7308 */ /* 0x004e260000001000 */
[----:B---3--:R-:W-:-:S04]  /*0190*/  FADD.FTZ R0, R4, -R7 ;  /* 0x8000000704007221 */ /* 0x008fc80000010000 */
[----:B0-----:R-:W-:-:S05]  /*01a0*/  FMUL.FTZ R11, R0, R13 ;  /* 0x0000000d000b7220 */ /* 0x001fca0000410000 */
[----:B------:R-:W-:Y:S01]  /*01b0*/  STG.E desc[UR4][R8.64], R11 ;  /* 0x0000000b08007986 */ /* 0x000fe2000c101904 */
[----:B------:R-:W-:Y:S05]  /*01c0*/  EXIT ;  /* 0x000000000000794d */ /* 0x000fea0003800000 */
.L_x_4:
        /* <DEDUP_REMOVED lines=11> */
.L_x_10:


//--------------------- .text._Z15quantize_kernelPKfPfS0_Ptiiff --------------------------
	.section	.text._Z15quantize_kernelPKfPfS0_Ptiiff,"ax",@progbits
	.align	128
        .global         _Z15quantize_kernelPKfPfS0_Ptiiff
        .type           _Z15quantize_kernelPKfPfS0_Ptiiff,@function
        .size           _Z15quantize_kernelPKfPfS0_Ptiiff,(.L_x_11 - _Z15quantize_kernelPKfPfS0_Ptiiff)
        .other          _Z15quantize_kernelPKfPfS0_Ptiiff,@"STO_CUDA_ENTRY STV_DEFAULT"
_Z15quantize_kernelPKfPfS0_Ptiiff:
.text._Z15quantize_kernelPKfPfS0_Ptiiff:
        /* <DEDUP_REMOVED lines=9> */
[----:B-1----:R-:W-:Y:S01]  /*0090*/  ISETP.GE.AND P0, PT, R2, UR7, PT ;  /* 0x0000000702007c0c */ /* 0x002fe2000bf06270 */
[----:B--2---:R-:W-:-:S05]  /*00a0*/  IMAD R7, R7, UR5, R0 ;  /* 0x0000000507077c24 */ /* 0x004fca000f8e0200 */
[----:B------:R-:W-:-:S13]  /*00b0*/  ISETP.GE.OR P0, PT, R7, UR6, P0 ;  /* 0x0000000607007c0c */ /* 0x000fda0008706670 */
[----:B------:R-:W-:Y:S05]  /*00c0*/  @P0 EXIT ;  /* 0x000000000000094d */ /* 0x000fea0003800000 */
[----:B------:R-:W0:Y:S01]  /*00d0*/  LDC.64 R4, c[0x0][0x390] ;  /* 0x0000e400ff047b82 */ /* 0x000e220000000a00 */
[----:B------:R-:W1:Y:S01]  /*00e0*/  LDCU.64 UR4, c[0x0][0x358] ;  /* 0x00006b00ff0477ac */ /* 0x000e620008000a00 */
[----:B------:R-:W-:Y:S01]  /*00f0*/  SHF.R.S32.HI R3, RZ, 0x1f, R2 ;  /* 0x0000001fff037819 */ /* 0x000fe20000011402 */
[----:B------:R-:W2:Y:S01]  /*0100*/  LDCU.64 UR8, c[0x0][0x380] ;  /* 0x00007000ff0877ac */ /* 0x000ea20008000a00 */
[----:B------:R-:W-:Y:S01]  /*0110*/  USHF.R.S32.HI UR6, URZ, 0x1f, UR7 ;  /* 0x0000001fff067899 */ /* 0x000fe20008011407 */
[----:B------:R-:W3:Y:S05]  /*0120*/  LDCU.64 UR10, c[0x0][0x398] ;  /* 0x00007300ff0a77ac */ /* 0x000eea0008000a00 */
[----:B------:R-:W-:Y:S01]  /*0130*/  IMAD R11, R7, UR6, RZ ;  /* 0x00000006070b7c24 */ /* 0x000fe2000f8e02ff */
[----:B------:R-:W4:Y:S01]  /*0140*/  LDCU.64 UR12, c[0x0][0x388] ;  /* 0x00007100ff0c77ac */ /* 0x000f220008000a00 */
[----:B0-----:R-:W-:-:S04]  /*0150*/  IMAD.WIDE R4, R2, 0x4, R4 ;  /* 0x0000000402047825 */ /* 0x001fc800078e0204 */
[----:B------:R-:W-:Y:S02]  /*0160*/  IMAD.WIDE.U32 R2, R7, UR7, R2 ;  /* 0x0000000707027c25 */ /* 0x000fe4000f8e0002 */
[----:B-1----:R-:W5:Y:S02]  /*0170*/  LDG.E.CONSTANT R4, desc[UR4][R4.64] ;  /* 0x0000000404047981 */ /* 0x002f64000c1e9900 */
[----:B------:R-:W-:Y:S02]  /*0180*/  IMAD.IADD R11, R3, 0x1, R11 ;  /* 0x00000001030b7824 */ /* 0x000fe400078e020b */
[----:B------:R-:W-:-:S03]  /*0190*/  IMAD.SHL.U32 R8, R2, 0x4, RZ ;  /* 0x0000000402087824 */ /* 0x000fc600078e00ff */
[----:B------:R-:W-:Y:S02]  /*01a0*/  SHF.L.U64.HI R9, R2, 0x2, R11 ;  /* 0x0000000202097819 */ /* 0x000fe4000001020b */
[----:B--2---:R-:W-:-:S04]  /*01b0*/  IADD3 R6, P0, PT, R8, UR8, RZ ;  /* 0x0000000808067c10 */ /* 0x004fc8000ff1e0ff */
[----:B------:R-:W-:Y:S01]  /*01c0*/  IADD3.X R7, PT, PT, R9, UR9, RZ, P0, !PT ;  /* 0x0000000909077c10 */ /* 0x000fe200087fe4ff */
[----:B------:R-:W0:Y:S04]  /*01d0*/  LDCU.64 UR8, c[0x0][0x3a8] ;  /* 0x00007500ff0877ac */ /* 0x000e280008000a00 */
[----:B------:R-:W2:Y:S01]  /*01e0*/  LDG.E.CONSTANT R6, desc[UR4][R6.64] ;  /* 0x0000000406067981 */ /* 0x000ea2000c1e9900 */
[----:B---3--:R-:W-:-:S04]  /*01f0*/  ISETP.NE.U32.AND P0, PT, RZ, UR10, PT ;  /* 0x0000000aff007c0c */ /* 0x008fc8000bf05070 */
[----:B------:R-:W-:Y:S01]  /*0200*/  ISETP.NE.AND.EX P0, PT, RZ, UR11, PT, P0 ;  /* 0x0000000bff007c0c */ /* 0x000fe2000bf05300 */
[----:B-----5:R-:W2:Y:S02]  /*0210*/  MUFU.RCP R3, R4 ;  /* 0x0000000400037308 */ /* 0x020ea40000001000 */
[----:B--2---:R-:W-:Y:S01]  /*0220*/  FMUL.FTZ R0, R6, R3 ;  /* 0x0000000306007220 */ /* 0x004fe20000410000 */
[----:B0-----:R-:W-:-:S05]  /*0230*/  F2FP.F16.F32.PACK_AB R6, RZ, UR8 ;  /* 0x00000008ff067c3e */ /* 0x001fca00080000ff */
[----:B------:R-:W0:Y:S02]  /*0240*/  FRND R0, R0 ;  /* 0x0000000000007307 */ /* 0x000e240000201000 */
[----:B0-----:R-:W-:-:S05]  /*0250*/  FADD.FTZ R3, R0, UR8 ;  /* 0x0000000800037e21 */ /* 0x001fca0008010000 */
[----:B------:R-:W-:-:S04]  /*0260*/  FMNMX.FTZ R3, R3, UR9, PT ;  /* 0x0000000903037c09 */ /* 0x000fc8000b810000 */
[----:B------:R-:W-:-:S04]  /*0270*/  FMNMX.FTZ R3, RZ, R3, !PT ;  /* 0x00000003ff037209 */ /* 0x000fc80007810000 */
[----:B------:R-:W-:Y:S02]  /*0280*/  F2FP.F16.F32.PACK_AB R5, R3, R4 ;  /* 0x000000040305723e */ /* 0x000fe400000000ff */
[----:B------:R-:W0:Y:S01]  /*0290*/  @P0 F2I.FTZ.U32.TRUNC.NTZ R3, R3 ;  /* 0x0000000300030305 */ /* 0x000e22000021f000 */
[----:B------:R-:W-:Y:S02]  /*02a0*/  @P0 LEA R4, P1, R2, UR10, 0x1 ;  /* 0x0000000a02040c11 */ /* 0x000fe4000f8208ff */
[----:B------:R-:W-:Y:S01]  /*02b0*/  HADD2 R7, R5.H1_H1, -R6.H0_H0 ;  /* 0xa000000605077230 */ /* 0x000fe20000000c00 */
[----:B----4-:R-:W-:-:S03]  /*02c0*/  IADD3 R6, P2, PT, R8, UR12, RZ ;  /* 0x0000000c08067c10 */ /* 0x010fc6000ff5e0ff */
[----:B------:R-:W-:Y:S01]  /*02d0*/  HMUL2 R0, R7.H0_H0, R5.H0_H0 ;  /* 0x2000000507007232 */ /* 0x000fe20000000800 */
[----:B------:R-:W-:Y:S02]  /*02e0*/  @P0 LEA.HI.X R5, R2, UR11, R11, 0x1, P1 ;  /* 0x0000000b02050c11 */ /* 0x000fe400088f0c0b */
[----:B------:R-:W-:Y:S02]  /*02f0*/  IADD3.X R7, PT, PT, R9, UR13, RZ, P2, !PT ;  /* 0x0000000d09077c10 */ /* 0x000fe400097fe4ff */
[----:B------:R-:W-:Y:S01]  /*0300*/  HADD2.F32 R9, -RZ, R0.H0_H0 ;  /* 0x20000000ff097230 */ /* 0x000fe20000004100 */
[----:B0-----:R-:W-:Y:S04]  /*0310*/  @P0 STG.E.U16 desc[UR4][R4.64], R3 ;  /* 0x0000000304000986 */ /* 0x001fe8000c101504 */
[----:B------:R-:W-:Y:S01]  /*0320*/  STG.E desc[UR4][R6.64], R9 ;  /* 0x0000000906007986 */ /* 0x000fe2000c101904 */
[----:B------:R-:W-:Y:S05]  /*0330*/  EXIT ;  /* 0x000000000000794d */ /* 0x000fea0003800000 */
.L_x_5:
        /* <DEDUP_REMOVED lines=12> */
.L_x_11:


//--------------------- .text._Z28fused_quantize_adjust_kernelPKfPfS0_PtS0_S1_iiiff --------------------------
	.section	.text._Z28fused_quantize_adjust_kernelPKfPfS0_PtS0_S1_iiiff,"ax",@progbits
	.align	128
        .global         _Z28fused_quantize_adjust_kernelPKfPfS0_PtS0_S1_iiiff
        .type           _Z28fused_quantize_adjust_kernelPKfPfS0_PtS0_S1_iiiff,@function
        .size           _Z28fused_quantize_adjust_kernelPKfPfS0_PtS0_S1_iiiff,(.L_x_12 - _Z28fused_quantize_adjust_kernelPKfPfS0_PtS0_S1_iiiff)
        .other          _Z28fused_quantize_adjust_kernelPKfPfS0_PtS0_S1_iiiff,@"STO_CUDA_ENTRY STV_DEFAULT"
_Z28fused_quantize_adjust_kernelPKfPfS0_PtS0_S1_iiiff:
.text._Z28fused_quantize_adjust_kernelPKfPfS0_PtS0_S1_iiiff:
        /* <DEDUP_REMOVED lines=8> */
[----:B------:R-:W0:Y:S01]  /*0080*/  LDC.64 R4, c[0x0][0x390] ;  /* 0x0000e400ff047b82 */ /* 0x000e220000000a00 */
[----:B------:R-:W1:Y:S01]  /*0090*/  LDCU.64 UR4, c[0x0][0x358] ;  /* 0x00006b00ff0477ac */ /* 0x000e620008000a00 */
[----:B------:R-:W-:Y:S01]  /*00a0*/  SHF.R.S32.HI R3, RZ, 0x1f, R2 ;  /* 0x0000001fff037819 */ /* 0x000fe20000011402 */
[----:B------:R-:W2:Y:S05]  /*00b0*/  LDCU.64 UR8, c[0x0][0x380] ;  /* 0x00007000ff0877ac */ /* 0x000eaa0008000a00 */
[----:B------:R-:W3:Y:S01]  /*00c0*/  LDC R10, c[0x0][0x3b0] ;  /* 0x0000ec00ff0a7b82 */ /* 0x000ee20000000800 */
[----:B------:R-:W4:Y:S07]  /*00d0*/  LDCU.64 UR10, c[0x0][0x398] ;  /* 0x00007300ff0a77ac */ /* 0x000f2e0008000a00 */
[----:B------:R-:W5:Y:S01]  /*00e0*/  LDC.64 R14, c[0x0][0x3a0] ;  /* 0x0000e800ff0e7b82 */ /* 0x000f620000000a00 */
[----:B0-----:R-:W-:-:S05]  /*00f0*/  IMAD.WIDE R4, R2, 0x4, R4 ;  /* 0x0000000402047825 */ /* 0x001fca00078e0204 */
[----:B-1----:R0:W4:Y:S01]  /*0100*/  LDG.E.CONSTANT R12, desc[UR4][R4.64] ;  /* 0x00000004040c7981 */ /* 0x002122000c1e9900 */
[----:B---3--:R-:W-:-:S04]  /*0110*/  IMAD.WIDE R2, R10, UR7, R2 ;  /* 0x000000070a027c25 */ /* 0x008fc8000f8e0202 */
[C---:B------:R-:W-:Y:S01]  /*0120*/  IMAD.SHL.U32 R7, R2.reuse, 0x4, RZ ;  /* 0x0000000402077824 */ /* 0x040fe200078e00ff */
[----:B------:R-:W-:-:S04]  /*0130*/  SHF.L.U64.HI R0, R2, 0x2, R3 ;  /* 0x0000000202007819 */ /* 0x000fc80000010203 */
[----:B--2---:R-:W-:Y:S01]  /*0140*/  IADD3 R8, P0, PT, R7, UR8, RZ ;  /* 0x0000000807087c10 */ /* 0x004fe2000ff1e0ff */
[----:B------:R-:W1:Y:S03]  /*0150*/  LDCU UR8, c[0x0][0x3b4] ;  /* 0x00007680ff0877ac */ /* 0x000e660008000800 */
[----:B------:R-:W-:-:S05]  /*0160*/  IADD3.X R9, PT, PT, R0, UR9, RZ, P0, !PT ;  /* 0x0000000900097c10 */ /* 0x000fca00087fe4ff */
[----:B------:R-:W2:Y:S01]  /*0170*/  LDG.E.CONSTANT R6, desc[UR4][R8.64] ;  /* 0x0000000408067981 */ /* 0x000ea2000c1e9900 */
[--C-:B------:R-:W-:Y:S01]  /*0180*/  SHF.R.S32.HI R11, RZ, 0x1f, R10.reuse ;  /* 0x0000001fff0b7819 */ /* 0x100fe2000001140a */
[----:B-1----:R-:W-:Y:S02]  /*0190*/  USHF.R.S32.HI UR6, URZ, 0x1f, UR8 ;  /* 0x0000001fff067899 */ /* 0x002fe40008011408 */
[----:B0-----:R-:W-:-:S04]  /*01a0*/  IMAD.WIDE.U32 R4, R10, UR8, R10 ;  /* 0x000000080a047c25 */ /* 0x001fc8000f8e000a */
[----:B------:R-:W-:-:S04]  /*01b0*/  IMAD R13, R10, UR6, RZ ;  /* 0x000000060a0d7c24 */ /* 0x000fc8000f8e02ff */
[----:B------:R-:W-:Y:S01]  /*01c0*/  IMAD R13, R11, UR8, R13 ;  /* 0x000000080b0d7c24 */ /* 0x000fe2000f8e020d */
[C---:B-----5:R-:W-:Y:S01]  /*01d0*/  LEA R10, P0, R4.reuse, R14, 0x2 ;  /* 0x0000000e040a7211 */ /* 0x060fe200078010ff */
[----:B------:R-:W0:Y:S02]  /*01e0*/  LDCU UR6, c[0x0][0x3bc] ;  /* 0x00007780ff0677ac */ /* 0x000e240008000800 */
[----:B------:R-:W-:Y:S01]  /*01f0*/  IMAD.IADD R5, R5, 0x1, R13 ;  /* 0x0000000105057824 */ /* 0x000fe200078e020d */
[----:B------:R-:W1:Y:S04]  /*0200*/  LDCU UR8, c[0x0][0x3c0] ;  /* 0x00007800ff0877ac */ /* 0x000e680008000800 */
[----:B------:R-:W-:-:S05]  /*0210*/  LEA.HI.X R11, R4, R15, R5, 0x2, P0 ;  /* 0x0000000f040b7211 */ /* 0x000fca00000f1405 */
[----:B------:R3:W5:Y:S01]  /*0220*/  LDG.E.CONSTANT R10, desc[UR4][R10.64] ;  /* 0x000000040a0a7981 */ /* 0x000762000c1e9900 */
[----:B----4-:R-:W-:-:S04]  /*0230*/  ISETP.NE.U32.AND P0, PT, RZ, UR10, PT ;  /* 0x0000000aff007c0c */ /* 0x010fc8000bf05070 */
[----:B------:R-:W-:Y:S01]  /*0240*/  ISETP.NE.AND.EX P0, PT, RZ, UR11, PT, P0 ;  /* 0x0000000bff007c0c */ /* 0x000fe2000bf05300 */
[----:B------:R-:W2:Y:S02]  /*0250*/  MUFU.RCP R5, R12 ;  /* 0x0000000c00057308 */ /* 0x000ea40000001000 */
[----:B--2---:R-:W-:-:S06]  /*0260*/  FMUL.FTZ R8, R6, R5 ;  /* 0x0000000506087220 */ /* 0x004fcc0000410000 */
[----:B------:R-:W0:Y:S02]  /*0270*/  FRND R8, R8 ;  /* 0x0000000800087307 */ /* 0x000e240000201000 */
[----:B0-----:R-:W-:-:S05]  /*0280*/  FADD.FTZ R4, R8, UR6 ;  /* 0x0000000608047e21 */ /* 0x001fca0008010000 */
[----:B-1----:R-:W-:Y:S01]  /*0290*/  FMNMX.FTZ R9, R4, UR8, PT ;  /* 0x0000000804097c09 */ /* 0x002fe2000b810000 */
[----:B------:R-:W0:Y:S01]  /*02a0*/  LDCU.64 UR8, c[0x0][0x388] ;  /* 0x00007100ff0877ac */ /* 0x000e220008000a00 */
[----:B------:R-:W1:Y:S02]  /*02b0*/  LDC.64 R4, c[0x0][0x3a8] ;  /* 0x0000ea00ff047b82 */ /* 0x000e640000000a00 */
[----:B---3--:R-:W-:Y:S02]  /*02c0*/  FMNMX.FTZ R11, RZ, R9, !PT ;  /* 0x00000009ff0b7209 */ /* 0x008fe40007810000 */
[----:B------:R-:W-:Y:S02]  /*02d0*/  F2FP.F16.F32.PACK_AB R9, RZ, UR6 ;  /* 0x00000006ff097c3e */ /* 0x000fe400080000ff */
[----:B------:R-:W-:Y:S01]  /*02e0*/  F2FP.F16.F32.PACK_AB R12, R11, R12 ;  /* 0x0000000c0b0c723e */ /* 0x000fe200000000ff */
[----:B-----5:R-:W2:Y:S04]  /*02f0*/  MUFU.RCP R15, R10 ;  /* 0x0000000a000f7308 */ /* 0x020ea80000001000 */
[----:B------:R-:W-:-:S04]  /*0300*/  HADD2 R9, R12.H1_H1, -R9.H0_H0 ;  /* 0xa00000090c097230 */ /* 0x000fc80000000c00 */
[----:B------:R-:W-:Y:S01]  /*0310*/  HMUL2 R9, R9.H0_H0, R12.H0_H0 ;  /* 0x2000000c09097232 */ /* 0x000fe20000000800 */
[----:B------:R-:W3:Y:S01]  /*0320*/  @P0 F2I.FTZ.U32.TRUNC.NTZ R11, R11 ;  /* 0x0000000b000b0305 */ /* 0x000ee2000021f000 */
[----:B------:R-:W-:-:S03]  /*0330*/  @P0 LEA R8, P1, R2, UR10, 0x1 ;  /* 0x0000000a02080c11 */ /* 0x000fc6000f8208ff */
[----:B------:R-:W-:Y:S01]  /*0340*/  HADD2.F32 R13, -RZ, R9.H0_H0 ;  /* 0x20000009ff0d7230 */ /* 0x000fe20000004100 */
[----:B------:R-:W-:Y:S02]  /*0350*/  @P0 LEA.HI.X R9, R2, UR11, R3, 0x1, P1 ;  /* 0x0000000b02090c11 */ /* 0x000fe400088f0c03 */
[C---:B0-----:R-:W-:Y:S02]  /*0360*/  IADD3 R2, P1, PT, R7.reuse, UR8, RZ ;  /* 0x0000000807027c10 */ /* 0x041fe4000ff3e0ff */
[----:B-1----:R-:W-:Y:S01]  /*0370*/  IADD3 R4, P2, PT, R7, R4, RZ ;  /* 0x0000000407047210 */ /* 0x002fe20007f5e0ff */
[----:B------:R-:W-:Y:S01]  /*0380*/  FADD.FTZ R6, R6, -R13 ;  /* 0x8000000d06067221 */ /* 0x000fe20000010000 */
[----:B------:R-:W-:-:S03]  /*0390*/  IADD3.X R3, PT, PT, R0, UR9, RZ, P1, !PT ;  /* 0x0000000900037c10 */ /* 0x000fc60008ffe4ff */
[----:B------:R-:W-:Y:S02]  /*03a0*/  IMAD.X R5, R0, 0x1, R5, P2 ;  /* 0x0000000100057824 */ /* 0x000fe400010e0605 */
[----:B--2---:R-:W-:Y:S01]  /*03b0*/  FMUL.FTZ R7, R6, R15 ;  /* 0x0000000f06077220 */ /* 0x004fe20000410000 */
[----:B---3--:R-:W-:Y:S04]  /*03c0*/  @P0 STG.E.U16 desc[UR4][R8.64], R11 ;  /* 0x0000000b08000986 */ /* 0x008fe8000c101504 */
[----:B------:R-:W-:Y:S04]  /*03d0*/  STG.E desc[UR4][R2.64], R13 ;  /* 0x0000000d02007986 */ /* 0x000fe8000c101904 */
[----:B------:R-:W-:Y:S01]  /*03e0*/  STG.E desc[UR4][R4.64], R7 ;  /* 0x0000000704007986 */ /* 0x000fe2000c101904 */
[----:B------:R-:W-:Y:S05]  /*03f0*/  EXIT ;  /* 0x000000000000794d */ /* 0x000fea0003800000 */
.L_x_6:
        /* <DEDUP_REMOVED lines=16> */
.L_x_12:


//--------------------- .text._Z19quantize_rtn_kernelPfPKfPtiiiff --------------------------
	.section	.text._Z19quantize_rtn_kernelPfPKfPtiiiff,"ax",@progbits
	.align	128
        .global         _Z19quantize_rtn_kernelPfPKfPtiiiff
        .type           _Z19quantize_rtn_kernelPfPKfPtiiiff,@function
        .size           _Z19quantize_rtn_kernelPfPKfPtiiiff,(.L_x_13 - _Z19quantize_rtn_kernelPfPKfPtiiiff)
        .other          _Z19quantize_rtn_kernelPfPKfPtiiiff,@"STO_CUDA_ENTRY STV_DEFAULT"
_Z19quantize_rtn_kernelPfPKfPtiiiff:
.text._Z19quantize_rtn_kernelPfPKfPtiiiff:
        /* <DEDUP_REMOVED lines=13> */
[----:B------:R-:W4:Y:S01]  /*00d0*/  LDCU.64 UR10, c[0x0][0x390] ;  /* 0x00007200ff0a77ac */ /* 0x000f220008000a00 */
[----:B------:R-:W5:Y:S01]  /*00e0*/  LDCU UR7, c[0x0][0x3a4] ;  /* 0x00007480ff0777ac */ /* 0x000f620008000800 */
[----:B0-----:R-:W-:-:S06]  /*00f0*/  IMAD.WIDE R6, R4, 0x4, R6 ;  /* 0x0000000404067825 */ /* 0x001fcc00078e0206 */
[----:B-1----:R-:W5:Y:S01]  /*0100*/  LDG.E.CONSTANT R6, desc[UR4][R6.64] ;  /* 0x0000000406067981 */ /* 0x002f62000c1e9900 */
[----:B---3--:R-:W-:-:S03]  /*0110*/  IMAD.WIDE R4, R3, UR6, R4 ;  /* 0x0000000603047c25 */ /* 0x008fc6000f8e0204 */
[C---:B--2---:R-:W-:Y:S01]  /*0120*/  LEA R2, P0, R4.reuse, UR8, 0x2 ;  /* 0x0000000804027c11 */ /* 0x044fe2000f8010ff */
[----:B------:R-:W0:Y:S03]  /*0130*/  LDCU UR8, c[0x0][0x3a8] ;  /* 0x00007500ff0877ac */ /* 0x000e260008000800 */
[----:B------:R-:W-:-:S05]  /*0140*/  LEA.HI.X R3, R4, UR9, R5, 0x2, P0 ;  /* 0x0000000904037c11 */ /* 0x000fca00080f1405 */
[----:B------:R-:W2:Y:S01]  /*0150*/  LDG.E R0, desc[UR4][R2.64] ;  /* 0x0000000402007981 */ /* 0x000ea2000c1e1900 */
[----:B----4-:R-:W-:Y:S02]  /*0160*/  ISETP.NE.U32.AND P0, PT, RZ, UR10, PT ;  /* 0x0000000aff007c0c */ /* 0x010fe4000bf05070 */
[----:B-----5:R-:W-:Y:S02]  /*0170*/  F2FP.F16.F32.PACK_AB R8, RZ, UR7 ;  /* 0x00000007ff087c3e */ /* 0x020fe400080000ff */
[----:B------:R-:W-:Y:S01]  /*0180*/  ISETP.NE.AND.EX P0, PT, RZ, UR11, PT, P0 ;  /* 0x0000000bff007c0c */ /* 0x000fe2000bf05300 */
[----:B------:R-:W2:Y:S02]  /*0190*/  MUFU.RCP R9, R6 ;  /* 0x0000000600097308 */ /* 0x000ea40000001000 */
[----:B--2---:R-:W-:-:S06]  /*01a0*/  FMUL.FTZ R0, R0, R9 ;  /* 0x0000000900007220 */ /* 0x004fcc0000410000 */
[----:B------:R-:W1:Y:S02]  /*01b0*/  FRND R0, R0 ;  /* 0x0000000000007307 */ /* 0x000e640000201000 */
[----:B-1----:R-:W-:-:S05]  /*01c0*/  FADD.FTZ R7, R0, UR7 ;  /* 0x0000000700077e21 */ /* 0x002fca0008010000 */
[----:B0-----:R-:W-:-:S04]  /*01d0*/  FMNMX.FTZ R7, R7, UR8, PT ;  /* 0x0000000807077c09 */ /* 0x001fc8000b810000 */
[----:B------:R-:W-:-:S04]  /*01e0*/  FMNMX.FTZ R9, RZ, R7, !PT ;  /* 0x00000007ff097209 */ /* 0x000fc80007810000 */
[----:B------:R-:W-:Y:S02]  /*01f0*/  F2FP.F16.F32.PACK_AB R7, R9, R6 ;  /* 0x000000060907723e */ /* 0x000fe400000000ff */
[----:B------:R-:W0:Y:S01]  /*0200*/  @P0 F2I.FTZ.U32.TRUNC.NTZ R9, R9 ;  /* 0x0000000900090305 */ /* 0x000e22000021f000 */
[----:B------:R-:W-:Y:S02]  /*0210*/  @P0 LEA R6, P1, R4, UR10, 0x1 ;  /* 0x0000000a04060c11 */ /* 0x000fe4000f8208ff */
[----:B------:R-:W-:-:S04]  /*0220*/  HADD2 R8, R7.H1_H1, -R8.H0_H0 ;  /* 0xa000000807087230 */ /* 0x000fc80000000c00 */
[----:B------:R-:W-:Y:S01]  /*0230*/  HMUL2 R8, R8.H0_H0, R7.H0_H0 ;  /* 0x2000000708087232 */ /* 0x000fe20000000800 */
[----:B------:R-:W-:-:S04]  /*0240*/  @P0 LEA.HI.X R7, R4, UR11, R5, 0x1, P1 ;  /* 0x0000000b04070c11 */ /* 0x000fc800088f0c05 */
[----:B------:R-:W-:Y:S01]  /*0250*/  HADD2.F32 R5, -RZ, R8.H0_H0 ;  /* 0x20000008ff057230 */ /* 0x000fe20000004100 */
[----:B0-----:R-:W-:Y:S04]  /*0260*/  @P0 STG.E.U16 desc[UR4][R6.64], R9 ;  /* 0x0000000906000986 */ /* 0x001fe8000c101504 */
[----:B------:R-:W-:Y:S01]  /*0270*/  STG.E desc[UR4][R2.64], R5 ;  /* 0x0000000502007986 */ /* 0x000fe2000c101904 */
[----:B------:R-:W-:Y:S05]  /*0280*/  EXIT ;  /* 0x000000000000794d */ /* 0x000fea0003800000 */
.L_x_7:
        /* <DEDUP_REMOVED lines=15> */
.L_x_13:


//--------------------- .nv.global.init           --------------------------
	.section	.nv.global.init,"aw",@progbits
	.align	4
.nv.global.init:
	.type		mrg32k3aM1SubSeq,@object
	.size		mrg32k3aM1SubSeq,(mrg32k3aM2SubSeq - mrg32k3aM1SubSeq)
mrg32k3aM1SubSeq:
        /*0000*/ 	.byte	0x0b, 0xcc, 0xee, 0x04, 0x73, 0x29, 0x8b, 0x6f, 0xf6, 0x53, 0x03, 0xf6, 0x23, 0xf6, 0xea, 0xda
        /* <DEDUP_REMOVED lines=125> */
	.type		mrg32k3aM2SubSeq,@object
	.size		mrg32k3aM2SubSeq,(mrg32k3aM1 - mrg32k3aM2SubSeq)
mrg32k3aM2SubSeq:
        /* <DEDUP_REMOVED lines=126> */
	.type		mrg32k3aM1,@object
	.size		mrg32k3aM1,(mrg32k3aM1Seq - mrg32k3aM1)
mrg32k3aM1:
        /* <DEDUP_REMOVED lines=144> */
	.type		mrg32k3aM1Seq,@object
	.size		mrg32k3aM1Seq,(mrg32k3aM2 - mrg32k3aM1Seq)
mrg32k3aM1Seq:
        /* <DEDUP_REMOVED lines=144> */
	.type		mrg32k3aM2,@object
	.size		mrg32k3aM2,(mrg32k3aM2Seq - mrg32k3aM2)
mrg32k3aM2:
        /* <DEDUP_REMOVED lines=144> */
	.type		mrg32k3aM2Seq,@object
	.size		mrg32k3aM2Seq,(precalc_xorwow_matrix - mrg32k3aM2Seq)
mrg32k3aM2Seq:
        /* <DEDUP_REMOVED lines=144> */
	.type		precalc_xorwow_matrix,@object
	.size		precalc_xorwow_matrix,(precalc_xorwow_offset_matrix - precalc_xorwow_matrix)
precalc_xorwow_matrix:
        /* <DEDUP_REMOVED lines=6400> */
	.type		precalc_xorwow_offset_matrix,@object
	.size		precalc_xorwow_offset_matrix,(.L_1 - precalc_xorwow_offset_matrix)
precalc_xorwow_offset_matrix:
        /* <DEDUP_REMOVED lines=6400> */
.L_1:


//--------------------- .nv.shared.reserved.0     --------------------------
	.section	.nv.shared.reserved.0,"aw",@nobits
	.weak		__nv_reservedSMEM_offset_0_alias
	.size		__nv_reservedSMEM_offset_0_alias, 0, 64
	.other		__nv_reservedSMEM_offset_0_alias,@"STO_CUDA_RESERVED_SHARED STV_DEFAULT"
__nv_reservedSMEM_offset_0_alias:
	.zero		0
	.zero		64


//--------------------- .nv.global                --------------------------
	.section	.nv.global,"aw",@nobits
.nv.global:
	.type		_ZN42_INTERNAL_f1f538f3_11_quantize_cu_7181cac04cuda3std3__48in_placeE,@object
	.size		_ZN42_INTERNAL_f1f538f3_11_quantize_cu_7181cac04cuda3std3__48in_placeE,(_ZN42_INTERNAL_f1f538f3_11_quantize_cu_7181cac04cuda3std6ranges3__45__cpo8distanceE - _ZN42_INTERNAL_f1f538f3_11_quantize_cu_7181cac04cuda3std3__48in_placeE)
_ZN42_INTERNAL_f1f538f3_11_quantize_cu_7181cac04cuda3std3__48in_placeE:
	.zero		1
	.type		_ZN42_INTERNAL_f1f538f3_11_quantize_cu_7181cac04cuda3std6ranges3__45__cpo8distanceE,@object
	.size		_ZN42_INTERNAL_f1f538f3_11_quantize_cu_7181cac04cuda3std6ranges3__45__cpo8distanceE,(_ZN42_INTERNAL_f1f538f3_11_quantize_cu_7181cac04cuda3std3__45__cpo6cbeginE - _ZN42_INTERNAL_f1f538f3_11_quantize_cu_7181cac04cuda3std6ranges3__45__cpo8distanceE)
_ZN42_INTERNAL_f1f538f3_11_quantize_cu_7181cac04cuda3std6ranges3__45__cpo8distanceE:
	.zero		1
	.type		_ZN42_INTERNAL_f1f538f3_11_quantize_cu_7181cac04cuda3std3__45__cpo6cbeginE,@object
	.size		_ZN42_INTERNAL_f1f538f3_11_quantize_cu_7181cac04cuda3std3__45__cpo6cbeginE,(_ZN42_INTERNAL_f1f538f3_11_quantize_cu_7181cac04cuda3std6ranges3__45__cpo7advanceE - _ZN42_INTERNAL_f1f538f3_11_quantize_cu_7181cac04cuda3std3__45__cpo6cbeginE)
_ZN42_INTERNAL_f1f538f3_11_quantize_cu_7181cac04cuda3std3__45__cpo6cbeginE:
	.zero		1
	.type		_ZN42_INTERNAL_f1f538f3_11_quantize_cu_7181cac04cuda3std6ranges3__45__cpo7advanceE,@object
	.size		_ZN42_INTERNAL_f1f538f3_11_quantize_cu_7181cac04cuda3std6ranges3__45__cpo7advanceE,(_ZN42_INTERNAL_f1f538f3_11_quantize_cu_7181cac04cuda3std3__45__cpo7crbeginE - _ZN42_INTERNAL_f1f538f3_11_quantize_cu_7181cac04cuda3std6ranges3__45__cpo7advanceE)
_ZN42_INTERNAL_f1f538f3_11_quantize_cu_7181cac04cuda3std6ranges3__45__cpo7advanceE:
	.zero		1
	.type		_ZN42_INTERNAL_f1f538f3_11_quantize_cu_7181cac04cuda3std3__45__cpo7crbeginE,@object
	.size		_ZN42_INTERNAL_f1f538f3_11_quantize_cu_7181cac04cuda3std3__45__cpo7crbeginE,(_ZN42_INTERNAL_f1f538f3_11_quantize_cu_7181cac04cuda3std6ranges3__45__cpo4dataE - _ZN42_INTERNAL_f1f538f3_11_quantize_cu_7181cac04cuda3std3__45__cpo7crbeginE)
_ZN42_INTERNAL_f1f538f3_11_quantize_cu_7181cac04cuda3std3__45__cpo7crbeginE:
	.zero		1
	.type		_ZN42_INTERNAL_f1f538f3_11_quantize_cu_7181cac04cuda3std6ranges3__45__cpo4dataE,@object
	.size		_ZN42_INTERNAL_f1f538f3_11_quantize_cu_7181cac04cuda3std6ranges3__45__cpo4dataE,(_ZN42_INTERNAL_f1f538f3_11_quantize_cu_7181cac04cuda3std6ranges3__45__cpo5beginE - _ZN42_INTERNAL_f1f538f3_11_quantize_cu_7181cac04cuda3std6ranges3__45__cpo4dataE)
_ZN42_INTERNAL_f1f538f3_11_quantize_cu_7181cac04cuda3std6ranges3__45__cpo4dataE:
	.zero		1
	.type		_ZN42_INTERNAL_f1f538f3_11_quantize_cu_7181cac04cuda3std6ranges3__45__cpo5beginE,@object
	.size		_ZN42_INTERNAL_f1f538f3_11_quantize_cu_7181cac04cuda3std6ranges3__45__cpo5beginE,(_ZN42_INTERNAL_f1f538f3_11_quantize_cu_7181cac04cuda3std3__444_GLOBAL__N__f1f538f3_11_quantize_cu_7181cac06ignoreE - _ZN42_INTERNAL_f1f538f3_11_quantize_cu_7181cac04cuda3std6ranges3__45__cpo5beginE)
_ZN42_INTERNAL_f1f538f3_11_quantize_cu_7181cac04cuda3std6ranges3__45__cpo5beginE:
	.zero		1
	.type		_ZN42_INTERNAL_f1f538f3_11_quantize_cu_7181cac04cuda3std3__444_GLOBAL__N__f1f538f3_11_quantize_cu_7181cac06ignoreE,@object
	.size		_ZN42_INTERNAL_f1f538f3_11_quantize_cu_7181cac04cuda3std3__444_GLOBAL__N__f1f538f3_11_quantize_cu_7181cac06ignoreE,(_ZN42_INTERNAL_f1f538f3_11_quantize_cu_7181cac04cuda3std6ranges3__45__cpo4sizeE - _ZN42_INTERNAL_f1f538f3_11_quantize_cu_7181cac04cuda3std3__444_GLOBAL__N__f1f538f3_11_quantize_cu_7181cac06ignoreE)
_ZN42_INTERNAL_f1f538f3_11_quantize_cu_7181cac04cuda3std3__444_GLOBAL__N__f1f538f3_11_quantize_cu_7181cac06ignoreE:
	.zero		1
	.type		_ZN42_INTERNAL_f1f538f3_11_quantize_cu_7181cac04cuda3std6ranges3__45__cpo4sizeE,@object
	.size		_ZN42_INTERNAL_f1f538f3_11_quantize_cu_7181cac04cuda3std6ranges3__45__cpo4sizeE,(_ZN42_INTERNAL_f1f538f3_11_quantize_cu_7181cac04cuda3std3__45__cpo5beginE - _ZN42_INTERNAL_f1f538f3_11_quantize_cu_7181cac04cuda3std6ranges3__45__cpo4sizeE)
_ZN42_INTERNAL_f1f538f3_11_quantize_cu_7181cac04cuda3std6ranges3__45__cpo4sizeE:
	.zero		1
	.type		_ZN42_INTERNAL_f1f538f3_11_quantize_cu_7181cac04cuda3std3__45__cpo5beginE,@object
	.size		_ZN42_INTERNAL_f1f538f3_11_quantize_cu_7181cac04cuda3std3__45__cpo5beginE,(_ZN42_INTERNAL_f1f538f3_11_quantize_cu_7181cac04cuda3std6ranges3__45__cpo6cbeginE - _ZN42_INTERNAL_f1f538f3_11_quantize_cu_7181cac04cuda3std3__45__cpo5beginE)
_ZN42_INTERNAL_f1f538f3_11_quantize_cu_7181cac04cuda3std3__45__cpo5beginE:
	.zero		1
	.type		_ZN42_INTERNAL_f1f538f3_11_quantize_cu_7181cac04cuda3std6ranges3__45__cpo6cbeginE,@object
	.size		_ZN42_INTERNAL_f1f538f3_11_quantize_cu_7181cac04cuda3std6ranges3__45__cpo6cbeginE,(_ZN42_INTERNAL_f1f538f3_11_quantize_cu_7181cac04cuda3std3__45__cpo6rbeginE - _ZN42_INTERNAL_f1f538f3_11_quantize_cu_7181cac04cuda3std6ranges3__45__cpo6cbeginE)
_ZN42_INTERNAL_f1f538f3_11_quantize_cu_7181cac04cuda3std6ranges3__45__cpo6cbeginE:
	.zero		1
	.type		_ZN42_INTERNAL_f1f538f3_11_quantize_cu_7181cac04cuda3std3__45__cpo6rbeginE,@object
	.size		_ZN42_INTERNAL_f1f538f3_11_quantize_cu_7181cac04cuda3std3__45__cpo6rbeginE,(_ZN42_INTERNAL_f1f538f3_11_quantize_cu_7181cac04cuda3std6ranges3__45__cpo4nextE - _ZN42_INTERNAL_f1f538f3_11_quantize_cu_7181cac04cuda3std3__45__cpo6rbeginE)
_ZN42_INTERNAL_f1f538f3_11_quantize_cu_7181cac04cuda3std3__45__cpo6rbeginE:
	.zero		1
	.type		_ZN42_INTERNAL_f1f538f3_11_quantize_cu_7181cac04cuda3std6ranges3__45__cpo4nextE,@object
	.size		_ZN42_INTERNAL_f1f538f3_11_quantize_cu_7181cac04cuda3std6ranges3__45__cpo4nextE,(_ZN42_INTERNAL_f1f538f3_11_quantize_cu_7181cac04cuda3std6ranges3__45__cpo4swapE - _ZN42_INTERNAL_f1f538f3_11_quantize_cu_7181cac04cuda3std6ranges3__45__cpo4nextE)
_ZN42_INTERNAL_f1f538f3_11_quantize_cu_7181cac04cuda3std6ranges3__45__cpo4nextE:
	.zero		1
	.type		_ZN42_INTERNAL_f1f538f3_11_quantize_cu_7181cac04cuda3std6ranges3__45__cpo4swapE,@object
	.size		_ZN42_INTERNAL_f1f538f3_11_quantize_cu_7181cac04cuda3std6ranges3__45__cpo4swapE,(_ZN42_INTERNAL_f1f538f3_11_quantize_cu_7181cac04cuda3std3__420unreachable_sentinelE - _ZN42_INTERNAL_f1f538f3_11_quantize_cu_7181cac04cuda3std6ranges3__45__cpo4swapE)
_ZN42_INTERNAL_f1f538f3_11_quantize_cu_7181cac04cuda3std6ranges3__45__cpo4swapE:
	.zero		1
	.type		_ZN42_INTERNAL_f1f538f3_11_quantize_cu_7181cac04cuda3std3__420unreachable_sentinelE,@object
	.size		_ZN42_INTERNAL_f1f538f3_11_quantize_cu_7181cac04cuda3std3__420unreachable_sentinelE,(_ZN42_INTERNAL_f1f538f3_11_quantize_cu_7181cac06thrust24THRUST_300001_SM_1030_NS6system6detail10sequential3seqE - _ZN42_INTERNAL_f1f538f3_11_quantize_cu_7181cac04cuda3std3__420unreachable_sentinelE)
_ZN42_INTERNAL_f1f538f3_11_quantize_cu_7181cac04cuda3std3__420unreachable_sentinelE:
	.zero		1
	.type		_ZN42_INTERNAL_f1f538f3_11_quantize_cu_7181cac06thrust24THRUST_300001_SM_1030_NS6system6detail10sequential3seqE,@object
	.size		_ZN42_INTERNAL_f1f538f3_11_quantize_cu_7181cac06thrust24THRUST_300001_SM_1030_NS6system6detail10sequential3seqE,(_ZN42_INTERNAL_f1f538f3_11_quantize_cu_7181cac04cuda3std3__45__cpo4cendE - _ZN42_INTERNAL_f1f538f3_11_quantize_cu_7181cac06thrust24THRUST_300001_SM_1030_NS6system6detail10sequential3seqE)
_ZN42_INTERNAL_f1f538f3_11_quantize_cu_7181cac06thrust24THRUST_300001_SM_1030_NS6system6detail10sequential3seqE:
	.zero		1
	.type		_ZN42_INTERNAL_f1f538f3_11_quantize_cu_7181cac04cuda3std3__45__cpo4cendE,@object
	.size		_ZN42_INTERNAL_f1f538f3_11_quantize_cu_7181cac04cuda3std3__45__cpo4cendE,(_ZN42_INTERNAL_f1f538f3_11_quantize_cu_7181cac04cuda3std6ranges3__45__cpo9iter_swapE - _ZN42_INTERNAL_f1f538f3_11_quantize_cu_7181cac04cuda3std3__45__cpo4cendE)
_ZN42_INTERNAL_f1f538f3_11_quantize_cu_7181cac04cuda3std3__45__cpo4cendE:
	.zero		1
	.type		_ZN42_INTERNAL_f1f538f3_11_quantize_cu_7181cac04cuda3std6ranges3__45__cpo9iter_swapE,@object
	.size		_ZN42_INTERNAL_f1f538f3_11_quantize_cu_7181cac04cuda3std6ranges3__45__cpo9iter_swapE,(_ZN42_INTERNAL_f1f538f3_11_quantize_cu_7181cac04cuda3std3__45__cpo5crendE - _ZN42_INTERNAL_f1f538f3_11_quantize_cu_7181cac04cuda3std6ranges3__45__cpo9iter_swapE)
_ZN42_INTERNAL_f1f538f3_11_quantize_cu_7181cac04cuda3std6ranges3__45__cpo9iter_swapE:
	.zero		1
	.type		_ZN42_INTERNAL_f1f538f3_11_quantize_cu_7181cac04cuda3std3__45__cpo5crendE,@object
	.size		_ZN42_INTERNAL_f1f538f3_11_quantize_cu_7181cac04cuda3std3__45__cpo5crendE,(_ZN42_INTERNAL_f1f538f3_11_quantize_cu_7181cac04cuda3std6ranges3__45__cpo5cdataE - _ZN42_INTERNAL_f1f538f3_11_quantize_cu_7181cac04cuda3std3__45__cpo5crendE)
_ZN42_INTERNAL_f1f538f3_11_quantize_cu_7181cac04cuda3std3__45__cpo5crendE:
	.zero		1
	.type		_ZN42_INTERNAL_f1f538f3_11_quantize_cu_7181cac04cuda3std6ranges3__45__cpo5cdataE,@object
	.size		_ZN42_INTERNAL_f1f538f3_11_quantize_cu_7181cac04cuda3std6ranges3__45__cpo5cdataE,(_ZN42_INTERNAL_f1f538f3_11_quantize_cu_7181cac04cuda3std6ranges3__45__cpo3endE - _ZN42_INTERNAL_f1f538f3_11_quantize_cu_7181cac04cuda3std6ranges3__45__cpo5cdataE)
_ZN42_INTERNAL_f1f538f3_11_quantize_cu_7181cac04cuda3std6ranges3__45__cpo5cdataE:
	.zero		1
	.type		_ZN42_INTERNAL_f1f538f3_11_quantize_cu_7181cac04cuda3std6ranges3__45__cpo3endE,@object
	.size		_ZN42_INTERNAL_f1f538f3_11_quantize_cu_7181cac04cuda3std6ranges3__45__cpo3endE,(_ZN42_INTERNAL_f1f538f3_11_quantize_cu_7181cac04cuda3std3__419piecewise_constructE - _ZN42_INTERNAL_f1f538f3_11_quantize_cu_7181cac04cuda3std6ranges3__45__cpo3endE)
_ZN42_INTERNAL_f1f538f3_11_quantize_cu_7181cac04cuda3std6ranges3__45__cpo3endE:
	.zero		1
	.type		_ZN42_INTERNAL_f1f538f3_11_quantize_cu_7181cac04cuda3std3__419piecewise_constructE,@object
	.size		_ZN42_INTERNAL_f1f538f3_11_quantize_cu_7181cac04cuda3std3__419piecewise_constructE,(_ZN42_INTERNAL_f1f538f3_11_quantize_cu_7181cac04cuda3std6ranges3__45__cpo5ssizeE - _ZN42_INTERNAL_f1f538f3_11_quantize_cu_7181cac04cuda3std3__419piecewise_constructE)
_ZN42_INTERNAL_f1f538f3_11_quantize_cu_7181cac04cuda3std3__419piecewise_constructE:
	.zero		1
	.type		_ZN42_INTERNAL_f1f538f3_11_quantize_cu_7181cac04cuda3std6ranges3__45__cpo5ssizeE,@object
	.size		_ZN42_INTERNAL_f1f538f3_11_quantize_cu_7181cac04cuda3std6ranges3__45__cpo5ssizeE,(_ZN42_INTERNAL_f1f538f3_11_quantize_cu_7181cac04cuda3std3__45__cpo3endE - _ZN42_INTERNAL_f1f538f3_11_quantize_cu_7181cac04cuda3std6ranges3__45__cpo5ssizeE)
_ZN42_INTERNAL_f1f538f3_11_quantize_cu_7181cac04cuda3std6ranges3__45__cpo5ssizeE:
	.zero		1
	.type		_ZN42_INTERNAL_f1f538f3_11_quantize_cu_7181cac04cuda3std3__45__cpo3endE,@object
	.size		_ZN42_INTERNAL_f1f538f3_11_quantize_cu_7181cac04cuda3std3__45__cpo3endE,(_ZN42_INTERNAL_f1f538f3_11_quantize_cu_7181cac04cuda3std6ranges3__45__cpo4cendE - _ZN42_INTERNAL_f1f538f3_11_quantize_cu_7181cac04cuda3std3__45__cpo3endE)
_ZN42_INTERNAL_f1f538f3_11_quantize_cu_7181cac04cuda3std3__45__cpo3endE:
	.zero		1
	.type		_ZN42_INTERNAL_f1f538f3_11_quantize_cu_7181cac04cuda3std6ranges3__45__cpo4cendE,@object
	.size		_ZN42_INTERNAL_f1f538f3_11_quantize_cu_7181cac04cuda3std6ranges3__45__cpo4cendE,(_ZN42_INTERNAL_f1f538f3_11_quantize_cu_7181cac04cuda3std3__45__cpo4rendE - _ZN42_INTERNAL_f1f538f3_11_quantize_cu_7181cac04cuda3std6ranges3__45__cpo4cendE)
_ZN42_INTERNAL_f1f538f3_11_quantize_cu_7181cac04cuda3std6ranges3__45__cpo4cendE:
	.zero		1
	.type		_ZN42_INTERNAL_f1f538f3_11_quantize_cu_7181cac04cuda3std3__45__cpo4rendE,@object
	.size		_ZN42_INTERNAL_f1f538f3_11_quantize_cu_7181cac04cuda3std3__45__cpo4rendE,(_ZN42_INTERNAL_f1f538f3_11_quantize_cu_7181cac04cuda3std6ranges3__45__cpo4prevE - _ZN42_INTERNAL_f1f538f3_11_quantize_cu_7181cac04cuda3std3__45__cpo4rendE)
_ZN42_INTERNAL_f1f538f3_11_quantize_cu_7181cac04cuda3std3__45__cpo4rendE:
	.zero		1
	.type		_ZN42_INTERNAL_f1f538f3_11_quantize_cu_7181cac04cuda3std6ranges3__45__cpo4prevE,@object
	.size		_ZN42_INTERNAL_f1f538f3_11_quantize_cu_7181cac04cuda3std6ranges3__45__cpo4prevE,(_ZN42_INTERNAL_f1f538f3_11_quantize_cu_7181cac04cuda3std6ranges3__45__cpo9iter_moveE - _ZN42_INTERNAL_f1f538f3_11_quantize_cu_7181cac04cuda3std6ranges3__45__cpo4prevE)
_ZN42_INTERNAL_f1f538f3_11_quantize_cu_7181cac04cuda3std6ranges3__45__cpo4prevE:
	.zero		1
	.type		_ZN42_INTERNAL_f1f538f3_11_quantize_cu_7181cac04cuda3std6ranges3__45__cpo9iter_moveE,@object
	.size		_ZN42_INTERNAL_f1f538f3_11_quantize_cu_7181cac04cuda3std6ranges3__45__cpo9iter_moveE,(.L_22 - _ZN42_INTERNAL_f1f538f3_11_quantize_cu_7181cac04cuda3std6ranges3__45__cpo9iter_moveE)
_ZN42_INTERNAL_f1f538f3_11_quantize_cu_7181cac04cuda3std6ranges3__45__cpo9iter_moveE:
	.zero		1
.L_22:


//--------------------- .nv.constant0._Z17vv_mul_sub_kernelPKfS0_Pfii --------------------------
	.section	.nv.constant0._Z17vv_mul_sub_kernelPKfS0_Pfii,"a",@progbits
	.sectionflags	@""
	.align	4
.nv.constant0._Z17vv_mul_sub_kernelPKfS0_Pfii:
	.zero		928


//--------------------- .nv.constant0._Z19quantize_err_kernelPKfPfS0_iifffffi --------------------------
	.section	.nv.constant0._Z19quantize_err_kernelPKfPfS0_iifffffi,"a",@progbits
	.sectionflags	@""
	.align	4
.nv.constant0._Z19quantize_err_kernelPKfPfS0_iifffffi:
	.zero		952


//--------------------- .nv.constant0._Z23adjust_error_row_kernelPKfPfS0_S0_iii --------------------------
	.section	.nv.constant0._Z23adjust_error_row_kernelPKfPfS0_S0_iii,"a",@progbits
	.sectionflags	@""
	.align	4
.nv.constant0._Z23adjust_error_row_kernelPKfPfS0_S0_iii:
	.zero		940


//--------------------- .nv.constant0._Z15quantize_kernelPKfPfS0_Ptiiff --------------------------
	.section	.nv.constant0._Z15quantize_kernelPKfPfS0_Ptiiff,"a",@progbits
	.sectionflags	@""
	.align	4
.nv.constant0._Z15quantize_kernelPKfPfS0_Ptiiff:
	.zero		944


//--------------------- .nv.constant0._Z28fused_quantize_adjust_kernelPKfPfS0_PtS0_S1_iiiff --------------------------
	.section	.nv.constant0._Z28fused_quantize_adjust_kernelPKfPfS0_PtS0_S1_iiiff,"a",@progbits
	.sectionflags	@""
	.align	4
.nv.constant0._Z28fused_quantize_adjust_kernelPKfPfS0_PtS0_S1_iiiff:
	.zero		964


//--------------------- .nv.constant0._Z19quantize_rtn_kernelPfPKfPtiiiff --------------------------
	.section	.nv.constant0._Z19quantize_rtn_kernelPfPKfPtiiiff,"a",@progbits
	.sectionflags	@""
	.align	4
.nv.constant0._Z19quantize_rtn_kernelPfPKfPtiiiff:
	.zero		940


//--------------------- SYMBOLS --------------------------

	.type		.nv.reservedSmem.offset0,@object
	.size		.nv.reservedSmem.offset0,0x4
